// auto-generated by cutlass_sweep.gemm — config: {"arch": "sm_100", "cluster_m": 1, "cluster_n": 2, "dtype": "e5m2", "stages": 3, "tile_k": 64, "tile_m": 128, "tile_n": 64}
#include "cutlass/cutlass.h"
#include "cutlass/gemm/collective/collective_builder.hpp"
#include "cutlass/gemm/device/gemm_universal_adapter.h"
#include "cutlass/gemm/kernel/gemm_universal.hpp"
#include "cutlass/epilogue/collective/collective_builder.hpp"

using ElemA = cutlass::float_e5m2_t;
using ElemB = cutlass::float_e5m2_t;
using ElemCD = cutlass::float_e5m2_t;
using Acc  = float;
using TileShape    = cute::Shape<cute::_128, cute::_64, cute::_64>;
using ClusterShape = cute::Shape<cute::_1, cute::_2, cute::_1>;

using CollectiveEpilogue = typename cutlass::epilogue::collective::CollectiveBuilder<
    cutlass::arch::Sm100, cutlass::arch::OpClassTensorOp,
    TileShape, ClusterShape,
    cutlass::epilogue::collective::EpilogueTileAuto,
    Acc, Acc,
    ElemCD, cutlass::layout::RowMajor, 128 / cutlass::sizeof_bits<ElemCD>::value,
    ElemCD, cutlass::layout::RowMajor, 128 / cutlass::sizeof_bits<ElemCD>::value,
    cutlass::epilogue::collective::EpilogueScheduleAuto
  >::CollectiveOp;

using CollectiveMainloop = typename cutlass::gemm::collective::CollectiveBuilder<
    cutlass::arch::Sm100, cutlass::arch::OpClassTensorOp,
    ElemA, cutlass::layout::RowMajor, 128 / cutlass::sizeof_bits<ElemA>::value,
    ElemB, cutlass::layout::ColumnMajor, 128 / cutlass::sizeof_bits<ElemB>::value,
    Acc,
    TileShape, ClusterShape,
    cutlass::gemm::collective::StageCount<3>,
    cutlass::gemm::collective::KernelScheduleAuto
  >::CollectiveOp;

using GemmKernel = cutlass::gemm::kernel::GemmUniversal<
    cute::Shape<int,int,int,int>,
    CollectiveMainloop,
    CollectiveEpilogue
>;
using Gemm = cutlass::gemm::device::GemmUniversalAdapter<GemmKernel>;

// Force the device kernel symbol into the cubin without needing a host main.
auto* _anchor = &cutlass::device_kernel<GemmKernel>;


// ===== COMPILED SASS (sm_100a) =====

	.target	sm_100a

	.elftype	@"ET_EXEC"


//--------------------- .note.nv.tkinfo           --------------------------
	.section	.note.nv.tkinfo,"",@"SHT_NOTE"
	.sectionflags	@"SHF_NOTE_NV_TKINFO"
	.tkinfo
        /*0018*/ 	.word	0x00000002
        /*0030*/ 	.string	""
        /*0030*/ 	.string	"ptxas"
        /*0030*/ 	.string	"Cuda compilation tools, release 13.0, V13.0.88"
        /*0030*/ 	.string	"Build cuda_13.0.r13.0/compiler.36424714_0"
        /*0030*/ 	.string	"-arch sm_100a -m 64 "



//--------------------- .note.nv.cuinfo           --------------------------
	.section	.note.nv.cuinfo,"",@"SHT_NOTE"
	.sectionflags	@"SHF_NOTE_NV_CUINFO"
        /*0018*/ 	.short	0x0002
        /*001a*/ 	.short	0x0064
        /*001c*/ 	.short	0x0082
	.zero		2


//--------------------- .nv.info                  --------------------------
	.section	.nv.info,"",@"SHT_CUDA_INFO"
	.align	4


	//----- nvinfo : EIATTR_REGCOUNT
	.align		4
        /*0000*/ 	.byte	0x04, 0x2f
        /*0002*/ 	.short	(.L_19 - .L_18)
	.align		4
.L_18:
        /*0004*/ 	.word	index@(_ZN7cutlass13device_kernelINS_4gemm6kernel13GemmUniversalIN4cute5tupleIJiiiiEEENS1_10collective13CollectiveMmaINS1_35MainloopSm100TmaUmmaWarpSpecializedILi3ELi2ELi4ENS5_IJNS4_1CILi1EEENSA_ILi2EEESB_EEEEENS5_IJNSA_ILi128EEENSA_ILi64EEESG_EEENS_12float_e5m2_tENS5_IJlSB_lEEESI_SJ_NS4_8TiledMMAINS4_8MMA_AtomIJNS4_10MMA_TraitsINS4_19SM100_MMA_F8F6F4_SSEJSI_SI_fSF_SG_NS4_17integral_constantINS4_4UMMA5MajorELSQ_0EEESR_NSO_INSP_7ScaleInELSS_0EEEST_EEEEEENS4_6LayoutINS5_IJSB_SB_SB_EEENS5_IJNSA_ILi0EEESY_SY_EEEEENS5_IJNS4_10UnderscoreES11_S11_EEEEENS4_23SM90_TMA_LOAD_MULTICASTENS4_14ComposedLayoutINS4_7SwizzleILi2ELi4ELi3EEENS4_18smem_ptr_flag_bitsILi8EEENSW_INS5_IJNSA_ILi8EEESG_EEENS5_IJSG_SB_EEEEEEEvNS4_8identityENS4_13SM90_TMA_LOADES1E_vS1F_EENS_8epilogue10collective18CollectiveEpilogueINS1I_23Sm100TmaWarpSpecializedILi1ELi1ELi64ELb0ELb0EEEJSH_NS5_IJNSW_ISF_SB_EENSW_ISG_SB_EEEEESI_SJ_SI_SJ_NS1I_6fusion15FusionCallbacksIS1M_NS1Q_17LinearCombinationISI_fSI_fLNS_15FloatRoundStyleE2EEESH_S1P_JEEENS4_5SM1004TMEM4LOAD26SM100_TMEM_LOAD_32dp32b64xES1G_S1E_NS4_39AutoVectorizingCopyWithAssumedAlignmentILi128EEENS4_14SM90_TMA_STOREES1E_S21_S21_EEEvvEEEEvNT_6ParamsE)
        /*0008*/ 	.word	0x00000099


	//----- nvinfo : EIATTR_FRAME_SIZE
	.align		4
.L_19:
        /*000c*/ 	.byte	0x04, 0x11
        /*000e*/ 	.short	(.L_21 - .L_20)
	.align		4
.L_20:
        /*0010*/ 	.word	index@($__internal_2_$__cuda_sm10x_tcgen05_guardrail_trap_unallocated_columns_being_dealloced)
        /*0014*/ 	.word	0x00000000


	//----- nvinfo : EIATTR_FRAME_SIZE
	.align		4
.L_21:
        /*0018*/ 	.byte	0x04, 0x11
        /*001a*/ 	.short	(.L_23 - .L_22)
	.align		4
.L_22:
        /*001c*/ 	.word	index@($__internal_1_$__cuda_sm10x_tcgen05_guardrail_trap_phase_invalid_during_alloc)
        /*0020*/ 	.word	0x00000000


	//----- nvinfo : EIATTR_FRAME_SIZE
	.align		4
.L_23:
        /*0024*/ 	.byte	0x04, 0x11
        /*0026*/ 	.short	(.L_25 - .L_24)
	.align		4
.L_24:
        /*0028*/ 	.word	index@($__internal_0_$__cuda_sm10x_tcgen05_guardrail_trap_col_being_dealloced_not_returned_by_alloc)
        /*002c*/ 	.word	0x00000000


	//----- nvinfo : EIATTR_FRAME_SIZE
	.align		4
.L_25:
        /*0030*/ 	.byte	0x04, 0x11
        /*0032*/ 	.short	(.L_27 - .L_26)
	.align		4
.L_26:
        /*0034*/ 	.word	index@(_ZN7cutlass13device_kernelINS_4gemm6kernel13GemmUniversalIN4cute5tupleIJiiiiEEENS1_10collective13CollectiveMmaINS1_35MainloopSm100TmaUmmaWarpSpecializedILi3ELi2ELi4ENS5_IJNS4_1CILi1EEENSA_ILi2EEESB_EEEEENS5_IJNSA_ILi128EEENSA_ILi64EEESG_EEENS_12float_e5m2_tENS5_IJlSB_lEEESI_SJ_NS4_8TiledMMAINS4_8MMA_AtomIJNS4_10MMA_TraitsINS4_19SM100_MMA_F8F6F4_SSEJSI_SI_fSF_SG_NS4_17integral_constantINS4_4UMMA5MajorELSQ_0EEESR_NSO_INSP_7ScaleInELSS_0EEEST_EEEEEENS4_6LayoutINS5_IJSB_SB_SB_EEENS5_IJNSA_ILi0EEESY_SY_EEEEENS5_IJNS4_10UnderscoreES11_S11_EEEEENS4_23SM90_TMA_LOAD_MULTICASTENS4_14ComposedLayoutINS4_7SwizzleILi2ELi4ELi3EEENS4_18smem_ptr_flag_bitsILi8EEENSW_INS5_IJNSA_ILi8EEESG_EEENS5_IJSG_SB_EEEEEEEvNS4_8identityENS4_13SM90_TMA_LOADES1E_vS1F_EENS_8epilogue10collective18CollectiveEpilogueINS1I_23Sm100TmaWarpSpecializedILi1ELi1ELi64ELb0ELb0EEEJSH_NS5_IJNSW_ISF_SB_EENSW_ISG_SB_EEEEESI_SJ_SI_SJ_NS1I_6fusion15FusionCallbacksIS1M_NS1Q_17LinearCombinationISI_fSI_fLNS_15FloatRoundStyleE2EEESH_S1P_JEEENS4_5SM1004TMEM4LOAD26SM100_TMEM_LOAD_32dp32b64xES1G_S1E_NS4_39AutoVectorizingCopyWithAssumedAlignmentILi128EEENS4_14SM90_TMA_STOREES1E_S21_S21_EEEvvEEEEvNT_6ParamsE)
        /*0038*/ 	.word	0x00000000


	//----- nvinfo : EIATTR_MIN_STACK_SIZE
	.align		4
.L_27:
        /*003c*/ 	.byte	0x04, 0x12
        /*003e*/ 	.short	(.L_29 - .L_28)
	.align		4
.L_28:
        /*0040*/ 	.word	index@(_ZN7cutlass13device_kernelINS_4gemm6kernel13GemmUniversalIN4cute5tupleIJiiiiEEENS1_10collective13CollectiveMmaINS1_35MainloopSm100TmaUmmaWarpSpecializedILi3ELi2ELi4ENS5_IJNS4_1CILi1EEENSA_ILi2EEESB_EEEEENS5_IJNSA_ILi128EEENSA_ILi64EEESG_EEENS_12float_e5m2_tENS5_IJlSB_lEEESI_SJ_NS4_8TiledMMAINS4_8MMA_AtomIJNS4_10MMA_TraitsINS4_19SM100_MMA_F8F6F4_SSEJSI_SI_fSF_SG_NS4_17integral_constantINS4_4UMMA5MajorELSQ_0EEESR_NSO_INSP_7ScaleInELSS_0EEEST_EEEEEENS4_6LayoutINS5_IJSB_SB_SB_EEENS5_IJNSA_ILi0EEESY_SY_EEEEENS5_IJNS4_10UnderscoreES11_S11_EEEEENS4_23SM90_TMA_LOAD_MULTICASTENS4_14ComposedLayoutINS4_7SwizzleILi2ELi4ELi3EEENS4_18smem_ptr_flag_bitsILi8EEENSW_INS5_IJNSA_ILi8EEESG_EEENS5_IJSG_SB_EEEEEEEvNS4_8identityENS4_13SM90_TMA_LOADES1E_vS1F_EENS_8epilogue10collective18CollectiveEpilogueINS1I_23Sm100TmaWarpSpecializedILi1ELi1ELi64ELb0ELb0EEEJSH_NS5_IJNSW_ISF_SB_EENSW_ISG_SB_EEEEESI_SJ_SI_SJ_NS1I_6fusion15FusionCallbacksIS1M_NS1Q_17LinearCombinationISI_fSI_fLNS_15FloatRoundStyleE2EEESH_S1P_JEEENS4_5SM1004TMEM4LOAD26SM100_TMEM_LOAD_32dp32b64xES1G_S1E_NS4_39AutoVectorizingCopyWithAssumedAlignmentILi128EEENS4_14SM90_TMA_STOREES1E_S21_S21_EEEvvEEEEvNT_6ParamsE)
        /*0044*/ 	.word	0x00000000
.L_29:


//--------------------- .nv.compat                --------------------------
	.section	.nv.compat,"",@"SHT_CUDA_COMPAT_INFO"
	.align	4
        /*0000*/ 	.byte	0x02, 0x09, 0x01, 0x00, 0x02, 0x02, 0x02, 0x00, 0x02, 0x05, 0x05, 0x00, 0x03, 0x07, 0x01, 0x01
        /*0010*/ 	.byte	0x02, 0x03, 0x01, 0x00, 0x02, 0x06, 0x01, 0x00, 0x04, 0x0b, 0x08, 0x00, 0x09, 0x00, 0x00, 0x00
        /*0020*/ 	.byte	0x00, 0x00, 0x00, 0x00


//--------------------- .nv.info._ZN7cutlass13device_kernelINS_4gemm6kernel13GemmUniversalIN4cute5tupleIJiiiiEEENS1_10collective13CollectiveMmaINS1_35MainloopSm100TmaUmmaWarpSpecializedILi3ELi2ELi4ENS5_IJNS4_1CILi1EEENSA_ILi2EEESB_EEEEENS5_IJNSA_ILi128EEENSA_ILi64EEESG_EEENS_12float_e5m2_tENS5_IJlSB_lEEESI_SJ_NS4_8TiledMMAINS4_8MMA_AtomIJNS4_10MMA_TraitsINS4_19SM100_MMA_F8F6F4_SSEJSI_SI_fSF_SG_NS4_17integral_constantINS4_4UMMA5MajorELSQ_0EEESR_NSO_INSP_7ScaleInELSS_0EEEST_EEEEEENS4_6LayoutINS5_IJSB_SB_SB_EEENS5_IJNSA_ILi0EEESY_SY_EEEEENS5_IJNS4_10UnderscoreES11_S11_EEEEENS4_23SM90_TMA_LOAD_MULTICASTENS4_14ComposedLayoutINS4_7SwizzleILi2ELi4ELi3EEENS4_18smem_ptr_flag_bitsILi8EEENSW_INS5_IJNSA_ILi8EEESG_EEENS5_IJSG_SB_EEEEEEEvNS4_8identityENS4_13SM90_TMA_LOADES1E_vS1F_EENS_8epilogue10collective18CollectiveEpilogueINS1I_23Sm100TmaWarpSpecializedILi1ELi1ELi64ELb0ELb0EEEJSH_NS5_IJNSW_ISF_SB_EENSW_ISG_SB_EEEEESI_SJ_SI_SJ_NS1I_6fusion15FusionCallbacksIS1M_NS1Q_17LinearCombinationISI_fSI_fLNS_15FloatRoundStyleE2EEESH_S1P_JEEENS4_5SM1004TMEM4LOAD26SM100_TMEM_LOAD_32dp32b64xES1G_S1E_NS4_39AutoVectorizingCopyWithAssumedAlignmentILi128EEENS4_14SM90_TMA_STOREES1E_S21_S21_EEEvvEEEEvNT_6ParamsE --------------------------
	.section	.nv.info._ZN7cutlass13device_kernelINS_4gemm6kernel13GemmUniversalIN4cute5tupleIJiiiiEEENS1_10collective13CollectiveMmaINS1_35MainloopSm100TmaUmmaWarpSpecializedILi3ELi2ELi4ENS5_IJNS4_1CILi1EEENSA_ILi2EEESB_EEEEENS5_IJNSA_ILi128EEENSA_ILi64EEESG_EEENS_12float_e5m2_tENS5_IJlSB_lEEESI_SJ_NS4_8TiledMMAINS4_8MMA_AtomIJNS4_10MMA_TraitsINS4_19SM100_MMA_F8F6F4_SSEJSI_SI_fSF_SG_NS4_17integral_constantINS4_4UMMA5MajorELSQ_0EEESR_NSO_INSP_7ScaleInELSS_0EEEST_EEEEEENS4_6LayoutINS5_IJSB_SB_SB_EEENS5_IJNSA_ILi0EEESY_SY_EEEEENS5_IJNS4_10UnderscoreES11_S11_EEEEENS4_23SM90_TMA_LOAD_MULTICASTENS4_14ComposedLayoutINS4_7SwizzleILi2ELi4ELi3EEENS4_18smem_ptr_flag_bitsILi8EEENSW_INS5_IJNSA_ILi8EEESG_EEENS5_IJSG_SB_EEEEEEEvNS4_8identityENS4_13SM90_TMA_LOADES1E_vS1F_EENS_8epilogue10collective18CollectiveEpilogueINS1I_23Sm100TmaWarpSpecializedILi1ELi1ELi64ELb0ELb0EEEJSH_NS5_IJNSW_ISF_SB_EENSW_ISG_SB_EEEEESI_SJ_SI_SJ_NS1I_6fusion15FusionCallbacksIS1M_NS1Q_17LinearCombinationISI_fSI_fLNS_15FloatRoundStyleE2EEESH_S1P_JEEENS4_5SM1004TMEM4LOAD26SM100_TMEM_LOAD_32dp32b64xES1G_S1E_NS4_39AutoVectorizingCopyWithAssumedAlignmentILi128EEENS4_14SM90_TMA_STOREES1E_S21_S21_EEEvvEEEEvNT_6ParamsE,"",@"SHT_CUDA_INFO"
	.sectionflags	@""
	.align	4


	//----- nvinfo : EIATTR_CUDA_API_VERSION
	.align		4
        /*0000*/ 	.byte	0x04, 0x37
        /*0002*/ 	.short	(.L_31 - .L_30)
.L_30:
        /*0004*/ 	.word	0x00000082


	//----- nvinfo : EIATTR_KPARAM_INFO
	.align		4
.L_31:
        /*0008*/ 	.byte	0x04, 0x17
        /*000a*/ 	.short	(.L_33 - .L_32)
.L_32:
        /*000c*/ 	.word	0x00000000
        /*0010*/ 	.short	0x0000
        /*0012*/ 	.short	0x0000
        /*0014*/ 	.byte	0x00, 0xf0, 0x01, 0x20


	//----- nvinfo : EIATTR_AT_ENTRY_FRAGMENTS
	.align		4
.L_33:
        /*0018*/ 	.byte	0x04, 0x4f
        /*001a*/ 	.short	(.L_35 - .L_34)


	//   ....[0]....
.L_34:
        /*001c*/ 	.word	0x00000006


	//----- nvinfo : EIATTR_RESERVED_SMEM_USED
	.align		4
.L_35:
        /*0020*/ 	.byte	0x01, 0x41
	.zero		2


	//----- nvinfo : EIATTR_SPARSE_MMA_MASK
	.align		4
        /*0024*/ 	.byte	0x03, 0x50
        /*0026*/ 	.short	0x0000


	//----- nvinfo : EIATTR_TCGEN05_1CTA_USED
	.align		4
        /*0028*/ 	.byte	0x01, 0x51
	.zero		2


	//----- nvinfo : EIATTR_MAXREG_COUNT
	.align		4
        /*002c*/ 	.byte	0x03, 0x1b
        /*002e*/ 	.short	0x00ff


	//----- nvinfo : EIATTR_NUM_BARRIERS
	.align		4
        /*0030*/ 	.byte	0x02, 0x4c
        /*0032*/ 	.byte	0x07
	.zero		1


	//----- nvinfo : EIATTR_EXTERNS
	.align		4
        /*0034*/ 	.byte	0x04, 0x0f
        /*0036*/ 	.short	(.L_37 - .L_36)


	//   ....[0]....
	.align		4
.L_36:
        /*0038*/ 	.word	index@(__assertfail)


	//----- nvinfo : EIATTR_MERCURY_ISA_VERSION
	.align		4
.L_37:
        /*003c*/ 	.byte	0x03, 0x5f
        /*003e*/ 	.short	0x0101


	//----- nvinfo : EIATTR_INT_WARP_WIDE_INSTR_OFFSETS
	.align		4
        /*0040*/ 	.byte	0x04, 0x31
        /*0042*/ 	.short	(.L_39 - .L_38)


	//   ....[0]....
.L_38:
        /*0044*/ 	.word	0x00003a00


	//   ....[1]....
        /*0048*/ 	.word	0x00003a30


	//   ....[2]....
        /*004c*/ 	.word	0x00003a50


	//   ....[3]....
        /*0050*/ 	.word	0x00004580


	//   ....[4]....
        /*0054*/ 	.word	0x00004630


	//----- nvinfo : EIATTR_COOP_GROUP_MASK_REGIDS
	.align		4
.L_39:
        /*0058*/ 	.byte	0x04, 0x29
        /*005a*/ 	.short	(.L_41 - .L_40)


	//   ....[0]....
.L_40:
        /*005c*/ 	.word	0xffffffff


	//   ....[1]....
        /*0060*/ 	.word	0xffffffff


	//   ....[2]....
        /*0064*/ 	.word	0xffffffff


	//   ....[3]....
        /*0068*/ 	.word	0xffffffff


	//   ....[4]....
        /*006c*/ 	.word	0xffffffff


	//   ....[5]....
        /*0070*/ 	.word	0xffffffff


	//   ....[6]....
        /*0074*/ 	.word	0xffffffff


	//   ....[7]....
        /*0078*/ 	.word	0xffffffff


	//   ....[8]....
        /*007c*/ 	.word	0xffffffff


	//   ....[9]....
        /*0080*/ 	.word	0xffffffff


	//   ....[10]....
        /*0084*/ 	.word	0xffffffff


	//   ....[11]....
        /*0088*/ 	.word	0xffffffff


	//   ....[12]....
        /*008c*/ 	.word	0xffffffff


	//   ....[13]....
        /*0090*/ 	.word	0xffffffff


	//----- nvinfo : EIATTR_COOP_GROUP_INSTR_OFFSETS
	.align		4
.L_41:
        /*0094*/ 	.byte	0x04, 0x28
        /*0096*/ 	.short	(.L_43 - .L_42)


	//   ....[0]....
.L_42:
        /*0098*/ 	.word	0x00000080


	//   ....[1]....
        /*009c*/ 	.word	0x000004e0


	//   ....[2]....
        /*00a0*/ 	.word	0x00000670


	//   ....[3]....
        /*00a4*/ 	.word	0x000007b0


	//   ....[4]....
        /*00a8*/ 	.word	0x000008b0


	//   ....[5]....
        /*00ac*/ 	.word	0x00000a20


	//   ....[6]....
        /*00b0*/ 	.word	0x00000bc0


	//   ....[7]....
        /*00b4*/ 	.word	0x00000d70


	//   ....[8]....
        /*00b8*/ 	.word	0x00001f20


	//   ....[9]....
        /*00bc*/ 	.word	0x00002d30


	//   ....[10]....
        /*00c0*/ 	.word	0x00002f40


	//   ....[11]....
        /*00c4*/ 	.word	0x00002f70


	//   ....[12]....
        /*00c8*/ 	.word	0x000038e0


	//   ....[13]....
        /*00cc*/ 	.word	0x00003b10


	//----- nvinfo : EIATTR_VRC_CTA_INIT_COUNT
	.align		4
.L_43:
        /*00d0*/ 	.byte	0x02, 0x4a
        /*00d2*/ 	.byte	0x80
	.zero		1


	//----- nvinfo : EIATTR_SYSCALL_OFFSETS
	.align		4
        /*00d4*/ 	.byte	0x04, 0x46
        /*00d6*/ 	.short	(.L_45 - .L_44)


	//   ....[0]....
.L_44:
        /*00d8*/ 	.word	0x00005170


	//   ....[1]....
        /*00dc*/ 	.word	0x000052b0


	//   ....[2]....
        /*00e0*/ 	.word	0x00005a70


	//----- nvinfo : EIATTR_MBARRIER_INSTR_OFFSETS
	.align		4
.L_45:
        /*00e4*/ 	.byte	0x04, 0x39
        /*00e6*/ 	.short	(.L_47 - .L_46)


	//   ....[0]....
.L_46:
        /*00e8*/ 	.word	0x00000600
        /*00ec*/ 	.word	0x000000ff
        /*00f0*/ 	.word	0x00000000
        /*00f4*/ 	.short	0x0100
        /*00f6*/ 	.byte	0x04
	.zero		1


	//   ....[1]....
        /*00f8*/ 	.word	0x00000610
        /*00fc*/ 	.word	0x000000ff
        /*0100*/ 	.word	0x00000018
        /*0104*/ 	.short	0x0100
        /*0106*/ 	.byte	0x04
	.zero		1


	//   ....[2]....
        /*0108*/ 	.word	0x00000620
        /*010c*/ 	.word	0x000000ff
        /*0110*/ 	.word	0x00000008
        /*0114*/ 	.short	0x0100
        /*0116*/ 	.byte	0x04
	.zero		1


	//   ....[3]....
        /*0118*/ 	.word	0x00000630
        /*011c*/ 	.word	0x000000ff
        /*0120*/ 	.word	0x00000020
        /*0124*/ 	.short	0x0100
        /*0126*/ 	.byte	0x04
	.zero		1


	//   ....[4]....
        /*0128*/ 	.word	0x00000640
        /*012c*/ 	.word	0x000000ff
        /*0130*/ 	.word	0x00000010
        /*0134*/ 	.short	0x0100
        /*0136*/ 	.byte	0x04
	.zero		1


	//   ....[5]....
        /*0138*/ 	.word	0x00000650
        /*013c*/ 	.word	0x000000ff
        /*0140*/ 	.word	0x00000028
        /*0144*/ 	.short	0x0100
        /*0146*/ 	.byte	0x04
	.zero		1


	//   ....[6]....
        /*0148*/ 	.word	0x00000780
        /*014c*/ 	.word	0x000000ff
        /*0150*/ 	.word	0x00000030
        /*0154*/ 	.short	0x0100
        /*0156*/ 	.byte	0x04
	.zero		1


	//   ....[7]....
        /*0158*/ 	.word	0x00000790
        /*015c*/ 	.word	0x000000ff
        /*0160*/ 	.word	0x00000038
        /*0164*/ 	.short	0x0100
        /*0166*/ 	.byte	0x04
	.zero		1


	//   ....[8]....
        /*0168*/ 	.word	0x00000880
        /*016c*/ 	.word	0x000000ff
        /*0170*/ 	.word	0x00000040
        /*0174*/ 	.short	0x0100
        /*0176*/ 	.byte	0x06
	.zero		1


	//   ....[9]....
        /*0178*/ 	.word	0x00000890
        /*017c*/ 	.word	0x000000ff
        /*0180*/ 	.word	0x00000048
        /*0184*/ 	.short	0x0100
        /*0186*/ 	.byte	0x06
	.zero		1


	//   ....[10]....
        /*0188*/ 	.word	0x000009d0
        /*018c*/ 	.word	0x000000ff
        /*0190*/ 	.word	0x00000050
        /*0194*/ 	.short	0x0100
        /*0196*/ 	.byte	0x06
	.zero		1


	//   ....[11]....
        /*0198*/ 	.word	0x000009e0
        /*019c*/ 	.word	0x000000ff
        /*01a0*/ 	.word	0x00000060
        /*01a4*/ 	.short	0x0100
        /*01a6*/ 	.byte	0x06
	.zero		1


	//   ....[12]....
        /*01a8*/ 	.word	0x000009f0
        /*01ac*/ 	.word	0x000000ff
        /*01b0*/ 	.word	0x00000058
        /*01b4*/ 	.short	0x0100
        /*01b6*/ 	.byte	0x06
	.zero		1


	//   ....[13]....
        /*01b8*/ 	.word	0x00000a00
        /*01bc*/ 	.word	0x000000ff
        /*01c0*/ 	.word	0x00000068
        /*01c4*/ 	.short	0x0100
        /*01c6*/ 	.byte	0x06
	.zero		1


	//   ....[14]....
        /*01c8*/ 	.word	0x00000b30
        /*01cc*/ 	.word	0x000000ff
        /*01d0*/ 	.word	0x00000070
        /*01d4*/ 	.short	0x0100
        /*01d6*/ 	.byte	0x04
	.zero		1


	//   ....[15]....
        /*01d8*/ 	.word	0x00000b40
        /*01dc*/ 	.word	0x000000ff
        /*01e0*/ 	.word	0x00000090
        /*01e4*/ 	.short	0x0100
        /*01e6*/ 	.byte	0x04
	.zero		1


	//   ....[16]....
        /*01e8*/ 	.word	0x00000b50
        /*01ec*/ 	.word	0x000000ff
        /*01f0*/ 	.word	0x00000078
        /*01f4*/ 	.short	0x0100
        /*01f6*/ 	.byte	0x04
	.zero		1


	//   ....[17]....
        /*01f8*/ 	.word	0x00000b60
        /*01fc*/ 	.word	0x000000ff
        /*0200*/ 	.word	0x00000098
        /*0204*/ 	.short	0x0100
        /*0206*/ 	.byte	0x04
	.zero		1


	//   ....[18]....
        /*0208*/ 	.word	0x00000b70
        /*020c*/ 	.word	0x000000ff
        /*0210*/ 	.word	0x00000080
        /*0214*/ 	.short	0x0100
        /*0216*/ 	.byte	0x04
	.zero		1


	//   ....[19]....
        /*0218*/ 	.word	0x00000b80
        /*021c*/ 	.word	0x000000ff
        /*0220*/ 	.word	0x000000a0
        /*0224*/ 	.short	0x0100
        /*0226*/ 	.byte	0x04
	.zero		1


	//   ....[20]....
        /*0228*/ 	.word	0x00000b90
        /*022c*/ 	.word	0x000000ff
        /*0230*/ 	.word	0x00000088
        /*0234*/ 	.short	0x0100
        /*0236*/ 	.byte	0x04
	.zero		1


	//   ....[21]....
        /*0238*/ 	.word	0x00000ba0
        /*023c*/ 	.word	0x000000ff
        /*0240*/ 	.word	0x000000a8
        /*0244*/ 	.short	0x0100
        /*0246*/ 	.byte	0x04
	.zero		1


	//   ....[22]....
        /*0248*/ 	.word	0x00000c90
        /*024c*/ 	.word	0x000000ff
        /*0250*/ 	.word	0x000000b0
        /*0254*/ 	.short	0x0100
        /*0256*/ 	.byte	0x04
	.zero		1


	//   ....[23]....
        /*0258*/ 	.word	0x00000ca0
        /*025c*/ 	.word	0x000000ff
        /*0260*/ 	.word	0x000000c0
        /*0264*/ 	.short	0x0100
        /*0266*/ 	.byte	0x04
	.zero		1


	//   ....[24]....
        /*0268*/ 	.word	0x00000cb0
        /*026c*/ 	.word	0x000000ff
        /*0270*/ 	.word	0x000000b8
        /*0274*/ 	.short	0x0100
        /*0276*/ 	.byte	0x04
	.zero		1


	//   ....[25]....
        /*0278*/ 	.word	0x00000cc0
        /*027c*/ 	.word	0x000000ff
        /*0280*/ 	.word	0x000000c8
        /*0284*/ 	.short	0x0100
        /*0286*/ 	.byte	0x04
	.zero		1


	//   ....[26]....
        /*0288*/ 	.word	0x000017d0
        /*028c*/ 	.word	0x00000000
        /*0290*/ 	.word	0x000000c0
        /*0294*/ 	.short	0x010a
        /*0296*/ 	.byte	0xff
	.zero		1


	//   ....[27]....
        /*0298*/ 	.word	0x00001800
        /*029c*/ 	.word	0x00000000
        /*02a0*/ 	.word	0x000000b0
        /*02a4*/ 	.short	0x0101
        /*02a6*/ 	.byte	0xff
	.zero		1


	//   ....[28]....
        /*02a8*/ 	.word	0x000018b0
        /*02ac*/ 	.word	0x000000ff
        /*02b0*/ 	.word	0x00000018
        /*02b4*/ 	.short	0x010a
        /*02b6*/ 	.byte	0x04
	.zero		1


	//   ....[29]....
        /*02b8*/ 	.word	0x00001930
        /*02bc*/ 	.word	0x000000ff
        /*02c0*/ 	.word	0x00000018
        /*02c4*/ 	.short	0x010a
        /*02c6*/ 	.byte	0x21
	.zero		1


	//   ....[30]....
        /*02c8*/ 	.word	0x00001ac0
        /*02cc*/ 	.word	0x000000ff
        /*02d0*/ 	.word	0x00000018
        /*02d4*/ 	.short	0x010a
        /*02d6*/ 	.byte	0x08
	.zero		1


	//   ....[31]....
        /*02d8*/ 	.word	0x00001be0
        /*02dc*/ 	.word	0x000000ff
        /*02e0*/ 	.word	0x00000048
        /*02e4*/ 	.short	0x0101
        /*02e6*/ 	.byte	0x07
	.zero		1


	//   ....[32]....
        /*02e8*/ 	.word	0x00001c00
        /*02ec*/ 	.word	0x000000ff
        /*02f0*/ 	.word	0x00000018
        /*02f4*/ 	.short	0x010a
        /*02f6*/ 	.byte	0x04
	.zero		1


	//   ....[33]....
        /*02f8*/ 	.word	0x00001c80
        /*02fc*/ 	.word	0x000000ff
        /*0300*/ 	.word	0x00000018
        /*0304*/ 	.short	0x010a
        /*0306*/ 	.byte	0x11
	.zero		1


	//   ....[34]....
        /*0308*/ 	.word	0x00001e10
        /*030c*/ 	.word	0x000000ff
        /*0310*/ 	.word	0x00000018
        /*0314*/ 	.short	0x010a
        /*0316*/ 	.byte	0x06
	.zero		1


	//   ....[35]....
        /*0318*/ 	.word	0x00001f50
        /*031c*/ 	.word	0x00000003
        /*0320*/ 	.word	0x00000050
        /*0324*/ 	.short	0x010a
        /*0326*/ 	.byte	0xff
	.zero		1


	//   ....[36]....
        /*0328*/ 	.word	0x000020a0
        /*032c*/ 	.word	0x00000000
        /*0330*/ 	.word	0x00000000
        /*0334*/ 	.short	0x0101
        /*0336*/ 	.byte	0xff
	.zero		1


	//   ....[37]....
        /*0338*/ 	.word	0x00002640
        /*033c*/ 	.word	0x000000ff
        /*0340*/ 	.word	0x00000000
        /*0344*/ 	.short	0x010a
        /*0346*/ 	.byte	0x04
	.zero		1


	//   ....[38]....
        /*0348*/ 	.word	0x000026d0
        /*034c*/ 	.word	0x000000ff
        /*0350*/ 	.word	0x00000000
        /*0354*/ 	.short	0x010a
        /*0356*/ 	.byte	0x05
	.zero		1


	//   ....[39]....
        /*0358*/ 	.word	0x00002770
        /*035c*/ 	.word	0x00000000
        /*0360*/ 	.word	0x00000000
        /*0364*/ 	.short	0x010a
        /*0366*/ 	.byte	0xff
	.zero		1


	//   ....[40]....
        /*0368*/ 	.word	0x00002890
        /*036c*/ 	.word	0x00000002
        /*0370*/ 	.word	0x000000b0
        /*0374*/ 	.short	0x010a
        /*0376*/ 	.byte	0xff
	.zero		1


	//   ....[41]....
        /*0378*/ 	.word	0x00002900
        /*037c*/ 	.word	0x00000002
        /*0380*/ 	.word	0x00000000
        /*0384*/ 	.short	0x0101
        /*0386*/ 	.byte	0xff
	.zero		1


	//   ....[42]....
        /*0388*/ 	.word	0x00002920
        /*038c*/ 	.word	0x000000ff
        /*0390*/ 	.word	0x00000060
        /*0394*/ 	.short	0x010a
        /*0396*/ 	.byte	0x04
	.zero		1


	//   ....[43]....
        /*0398*/ 	.word	0x00002a40
        /*039c*/ 	.word	0x00000002
        /*03a0*/ 	.word	0x00000050
        /*03a4*/ 	.short	0x010a
        /*03a6*/ 	.byte	0xff
	.zero		1


	//   ....[44]....
        /*03a8*/ 	.word	0x00002b40
        /*03ac*/ 	.word	0x00000002
        /*03b0*/ 	.word	0x00000000
        /*03b4*/ 	.short	0x0101
        /*03b6*/ 	.byte	0xff
	.zero		1


	//   ....[45]....
        /*03b8*/ 	.word	0x00002bd0
        /*03bc*/ 	.word	0x000000ff
        /*03c0*/ 	.word	0x00000060
        /*03c4*/ 	.short	0x0106
        /*03c6*/ 	.byte	0x04
	.zero		1


	//   ....[46]....
        /*03c8*/ 	.word	0x00002bf0
        /*03cc*/ 	.word	0x000000ff
        /*03d0*/ 	.word	0x00000060
        /*03d4*/ 	.short	0x010a
        /*03d6*/ 	.byte	0x04
	.zero		1


	//   ....[47]....
        /*03d8*/ 	.word	0x00002c80
        /*03dc*/ 	.word	0x000000ff
        /*03e0*/ 	.word	0x00000060
        /*03e4*/ 	.short	0x0106
        /*03e6*/ 	.byte	0x07
	.zero		1


	//   ....[48]....
        /*03e8*/ 	.word	0x00002cc0
        /*03ec*/ 	.word	0x00000000
        /*03f0*/ 	.word	0x00000060
        /*03f4*/ 	.short	0x010a
        /*03f6*/ 	.byte	0xff
	.zero		1


	//   ....[49]....
        /*03f8*/ 	.word	0x000031d0
        /*03fc*/ 	.word	0x00000000
        /*0400*/ 	.word	0x00000050
        /*0404*/ 	.short	0x010a
        /*0406*/ 	.byte	0xff
	.zero		1


	//   ....[50]....
        /*0408*/ 	.word	0x000032e0
        /*040c*/ 	.word	0x00000003
        /*0410*/ 	.word	0x00000000
        /*0414*/ 	.short	0x0101
        /*0416*/ 	.byte	0xff
	.zero		1


	//   ....[51]....
        /*0418*/ 	.word	0x000032f0
        /*041c*/ 	.word	0x000000ff
        /*0420*/ 	.word	0x00000000
        /*0424*/ 	.short	0x010a
        /*0426*/ 	.byte	0x04
	.zero		1


	//   ....[52]....
        /*0428*/ 	.word	0x00003310
        /*042c*/ 	.word	0x000000ff
        /*0430*/ 	.word	0x00000090
        /*0434*/ 	.short	0x010a
        /*0436*/ 	.byte	0x16
	.zero		1


	//   ....[53]....
        /*0438*/ 	.word	0x000033e0
        /*043c*/ 	.word	0x000000ff
        /*0440*/ 	.word	0x00000000
        /*0444*/ 	.short	0x010a
        /*0446*/ 	.byte	0x05
	.zero		1


	//   ....[54]....
        /*0448*/ 	.word	0x00003520
        /*044c*/ 	.word	0x000000ff
        /*0450*/ 	.word	0x00000000
        /*0454*/ 	.short	0x010a
        /*0456*/ 	.byte	0x04
	.zero		1


	//   ....[55]....
        /*0458*/ 	.word	0x00003710
        /*045c*/ 	.word	0x000000ff
        /*0460*/ 	.word	0x00000000
        /*0464*/ 	.short	0x010a
        /*0466*/ 	.byte	0x04
	.zero		1


	//   ....[56]....
        /*0468*/ 	.word	0x000037a0
        /*046c*/ 	.word	0x000000ff
        /*0470*/ 	.word	0x00000000
        /*0474*/ 	.short	0x010a
        /*0476*/ 	.byte	0x05
	.zero		1


	//   ....[57]....
        /*0478*/ 	.word	0x00003830
        /*047c*/ 	.word	0x000000ff
        /*0480*/ 	.word	0x00000000
        /*0484*/ 	.short	0x010a
        /*0486*/ 	.byte	0x05
	.zero		1


	//   ....[58]....
        /*0488*/ 	.word	0x000038c0
        /*048c*/ 	.word	0x000000ff
        /*0490*/ 	.word	0x00000000
        /*0494*/ 	.short	0x010a
        /*0496*/ 	.byte	0x04
	.zero		1


	//   ....[59]....
        /*0498*/ 	.word	0x00003d60
        /*049c*/ 	.word	0x00000007
        /*04a0*/ 	.word	0x00000050
        /*04a4*/ 	.short	0x010a
        /*04a6*/ 	.byte	0xff
	.zero		1


	//   ....[60]....
        /*04a8*/ 	.word	0x00003ed0
        /*04ac*/ 	.word	0x00000000
        /*04b0*/ 	.word	0x00000000
        /*04b4*/ 	.short	0x0101
        /*04b6*/ 	.byte	0xff
	.zero		1


	//   ....[61]....
        /*04b8*/ 	.word	0x00004340
        /*04bc*/ 	.word	0x000000ff
        /*04c0*/ 	.word	0x00000048
        /*04c4*/ 	.short	0x010a
        /*04c6*/ 	.byte	0x11
	.zero		1


	//   ....[62]....
        /*04c8*/ 	.word	0x000044c0
        /*04cc*/ 	.word	0x000000ff
        /*04d0*/ 	.word	0x00000038
        /*04d4*/ 	.short	0x010a
        /*04d6*/ 	.byte	0x11
	.zero		1


	//   ....[63]....
        /*04d8*/ 	.word	0x000046d0
        /*04dc*/ 	.word	0x000000ff
        /*04e0*/ 	.word	0x00000030
        /*04e4*/ 	.short	0x010b
        /*04e6*/ 	.byte	0x11
	.zero		1


	//   ....[64]....
        /*04e8*/ 	.word	0x000046e0
        /*04ec*/ 	.word	0x000000ff
        /*04f0*/ 	.word	0x00000000
        /*04f4*/ 	.short	0x0101
        /*04f6*/ 	.byte	0x1b
	.zero		1


	//   ....[65]....
        /*04f8*/ 	.word	0x00004720
        /*04fc*/ 	.word	0x00000000
        /*0500*/ 	.word	0x00000038
        /*0504*/ 	.short	0x010a
        /*0506*/ 	.byte	0xff
	.zero		1


	//   ....[66]....
        /*0508*/ 	.word	0x00004a30
        /*050c*/ 	.word	0x00000003
        /*0510*/ 	.word	0x00000050
        /*0514*/ 	.short	0x010a
        /*0516*/ 	.byte	0xff
	.zero		1


	//   ....[67]....
        /*0518*/ 	.word	0x00004bb0
        /*051c*/ 	.word	0x00000000
        /*0520*/ 	.word	0x00000000
        /*0524*/ 	.short	0x0101
        /*0526*/ 	.byte	0xff
	.zero		1


	//   ....[68]....
        /*0528*/ 	.word	0x00005650
        /*052c*/ 	.word	0x000000ff
        /*0530*/ 	.word	0x00000030
        /*0534*/ 	.short	0x010a
        /*0536*/ 	.byte	0x2c
	.zero		1


	//   ....[69]....
        /*0538*/ 	.word	0x00005660
        /*053c*/ 	.word	0x00000016
        /*0540*/ 	.word	0x00000070
        /*0544*/ 	.short	0x010a
        /*0546*/ 	.byte	0xff
	.zero		1


	//   ....[70]....
        /*0548*/ 	.word	0x000057f0
        /*054c*/ 	.word	0x000000ff
        /*0550*/ 	.word	0x00000030
        /*0554*/ 	.short	0x010a
        /*0556*/ 	.byte	0x2c
	.zero		1


	//   ....[71]....
        /*0558*/ 	.word	0x000058f0
        /*055c*/ 	.word	0x000000ff
        /*0560*/ 	.word	0x00000000
        /*0564*/ 	.short	0x0101
        /*0566*/ 	.byte	0x04
	.zero		1


	//   ....[72]....
        /*0568*/ 	.word	0x00005950
        /*056c*/ 	.word	0x00000016
        /*0570*/ 	.word	0x00000070
        /*0574*/ 	.short	0x010a
        /*0576*/ 	.byte	0xff
	.zero		1


	//   ....[73]....
        /*0578*/ 	.word	0x00005fb0
        /*057c*/ 	.word	0x000000ff
        /*0580*/ 	.word	0x00000000
        /*0584*/ 	.short	0x0101
        /*0586*/ 	.byte	0x04
	.zero		1


	//   ....[74]....
        /*0588*/ 	.word	0x00006db0
        /*058c*/ 	.word	0x00000000
        /*0590*/ 	.word	0x000000c0
        /*0594*/ 	.short	0x010a
        /*0596*/ 	.byte	0xff
	.zero		1


	//   ....[75]....
        /*0598*/ 	.word	0x00006e10
        /*059c*/ 	.word	0x00000000
        /*05a0*/ 	.word	0x00000018
        /*05a4*/ 	.short	0x010a
        /*05a6*/ 	.byte	0xff
	.zero		1


	//   ....[76]....
        /*05a8*/ 	.word	0x00006e70
        /*05ac*/ 	.word	0x00000000
        /*05b0*/ 	.word	0x00000018
        /*05b4*/ 	.short	0x010a
        /*05b6*/ 	.byte	0xff
	.zero		1


	//   ....[77]....
        /*05b8*/ 	.word	0x00006ec0
        /*05bc*/ 	.word	0x00000003
        /*05c0*/ 	.word	0x00000050
        /*05c4*/ 	.short	0x010a
        /*05c6*/ 	.byte	0xff
	.zero		1


	//   ....[78]....
        /*05c8*/ 	.word	0x00006f20
        /*05cc*/ 	.word	0x00000000
        /*05d0*/ 	.word	0x00000000
        /*05d4*/ 	.short	0x010a
        /*05d6*/ 	.byte	0xff
	.zero		1


	//   ....[79]....
        /*05d8*/ 	.word	0x00006f80
        /*05dc*/ 	.word	0x00000000
        /*05e0*/ 	.word	0x00000000
        /*05e4*/ 	.short	0x010a
        /*05e6*/ 	.byte	0xff
	.zero		1


	//   ....[80]....
        /*05e8*/ 	.word	0x00006fd0
        /*05ec*/ 	.word	0x00000002
        /*05f0*/ 	.word	0x000000b0
        /*05f4*/ 	.short	0x010a
        /*05f6*/ 	.byte	0xff
	.zero		1


	//   ....[81]....
        /*05f8*/ 	.word	0x00007030
        /*05fc*/ 	.word	0x00000002
        /*0600*/ 	.word	0x00000060
        /*0604*/ 	.short	0x010a
        /*0606*/ 	.byte	0xff
	.zero		1


	//   ....[82]....
        /*0608*/ 	.word	0x00007080
        /*060c*/ 	.word	0x00000002
        /*0610*/ 	.word	0x00000050
        /*0614*/ 	.short	0x010a
        /*0616*/ 	.byte	0xff
	.zero		1


	//   ....[83]....
        /*0618*/ 	.word	0x000070e0
        /*061c*/ 	.word	0x00000000
        /*0620*/ 	.word	0x00000060
        /*0624*/ 	.short	0x010a
        /*0626*/ 	.byte	0xff
	.zero		1


	//   ....[84]....
        /*0628*/ 	.word	0x00007130
        /*062c*/ 	.word	0x00000000
        /*0630*/ 	.word	0x00000050
        /*0634*/ 	.short	0x010a
        /*0636*/ 	.byte	0xff
	.zero		1


	//   ....[85]....
        /*0638*/ 	.word	0x00007190
        /*063c*/ 	.word	0x00000002
        /*0640*/ 	.word	0x00000090
        /*0644*/ 	.short	0x010a
        /*0646*/ 	.byte	0xff
	.zero		1


	//   ....[86]....
        /*0648*/ 	.word	0x000071f0
        /*064c*/ 	.word	0x00000000
        /*0650*/ 	.word	0x00000000
        /*0654*/ 	.short	0x010a
        /*0656*/ 	.byte	0xff
	.zero		1


	//   ....[87]....
        /*0658*/ 	.word	0x00007250
        /*065c*/ 	.word	0x00000000
        /*0660*/ 	.word	0x00000000
        /*0664*/ 	.short	0x010a
        /*0666*/ 	.byte	0xff
	.zero		1


	//   ....[88]....
        /*0668*/ 	.word	0x000072b0
        /*066c*/ 	.word	0x00000000
        /*0670*/ 	.word	0x00000000
        /*0674*/ 	.short	0x010a
        /*0676*/ 	.byte	0xff
	.zero		1


	//   ....[89]....
        /*0678*/ 	.word	0x00007310
        /*067c*/ 	.word	0x00000000
        /*0680*/ 	.word	0x00000000
        /*0684*/ 	.short	0x010a
        /*0686*/ 	.byte	0xff
	.zero		1


	//   ....[90]....
        /*0688*/ 	.word	0x00007370
        /*068c*/ 	.word	0x00000000
        /*0690*/ 	.word	0x00000000
        /*0694*/ 	.short	0x010a
        /*0696*/ 	.byte	0xff
	.zero		1


	//   ....[91]....
        /*0698*/ 	.word	0x000073c0
        /*069c*/ 	.word	0x00000007
        /*06a0*/ 	.word	0x00000050
        /*06a4*/ 	.short	0x010a
        /*06a6*/ 	.byte	0xff
	.zero		1


	//   ....[92]....
        /*06a8*/ 	.word	0x00007420
        /*06ac*/ 	.word	0x00000000
        /*06b0*/ 	.word	0x00000048
        /*06b4*/ 	.short	0x010a
        /*06b6*/ 	.byte	0xff
	.zero		1


	//   ....[93]....
        /*06b8*/ 	.word	0x00007480
        /*06bc*/ 	.word	0x00000000
        /*06c0*/ 	.word	0x00000038
        /*06c4*/ 	.short	0x010a
        /*06c6*/ 	.byte	0xff
	.zero		1


	//   ....[94]....
        /*06c8*/ 	.word	0x000074d0
        /*06cc*/ 	.word	0x00000003
        /*06d0*/ 	.word	0x00000050
        /*06d4*/ 	.short	0x010a
        /*06d6*/ 	.byte	0xff
	.zero		1


	//   ....[95]....
        /*06d8*/ 	.word	0x00007530
        /*06dc*/ 	.word	0x00000000
        /*06e0*/ 	.word	0x00000030
        /*06e4*/ 	.short	0x010a
        /*06e6*/ 	.byte	0xff
	.zero		1


	//   ....[96]....
        /*06e8*/ 	.word	0x00007580
        /*06ec*/ 	.word	0x00000016
        /*06f0*/ 	.word	0x00000070
        /*06f4*/ 	.short	0x010a
        /*06f6*/ 	.byte	0xff
	.zero		1


	//----- nvinfo : EIATTR_NUM_MBARRIERS
	.align		4
.L_47:
        /*06f8*/ 	.byte	0x03, 0x38
        /*06fa*/ 	.short	0x001a


	//----- nvinfo : EIATTR_EXIT_INSTR_OFFSETS
	.align		4
        /*06fc*/ 	.byte	0x04, 0x1c
        /*06fe*/ 	.short	(.L_49 - .L_48)


	//   ....[0]....
.L_48:
        /*0700*/ 	.word	0x000027a0


	//   ....[1]....
        /*0704*/ 	.word	0x00002c90


	//   ....[2]....
        /*0708*/ 	.word	0x00002cf0


	//   ....[3]....
        /*070c*/ 	.word	0x00003b20


	//   ....[4]....
        /*0710*/ 	.word	0x00004750


	//   ....[5]....
        /*0714*/ 	.word	0x00004790


	//   ....[6]....
        /*0718*/ 	.word	0x00006da0


	//----- nvinfo : EIATTR_MAX_THREADS
	.align		4
.L_49:
        /*071c*/ 	.byte	0x04, 0x05
        /*071e*/ 	.short	(.L_51 - .L_50)
.L_50:
        /*0720*/ 	.word	0x00000100
        /*0724*/ 	.word	0x00000001
        /*0728*/ 	.word	0x00000001


	//----- nvinfo : EIATTR_CRS_STACK_SIZE
	.align		4
.L_51:
        /*072c*/ 	.byte	0x04, 0x1e
        /*072e*/ 	.short	(.L_53 - .L_52)
.L_52:
        /*0730*/ 	.word	0x00000000


	//----- nvinfo : EIATTR_CBANK_PARAM_SIZE
	.align		4
.L_53:
        /*0734*/ 	.byte	0x03, 0x19
        /*0736*/ 	.short	0x0800


	//----- nvinfo : EIATTR_PARAM_CBANK
	.align		4
        /*0738*/ 	.byte	0x04, 0x0a
        /*073a*/ 	.short	(.L_55 - .L_54)
	.align		4
.L_54:
        /*073c*/ 	.word	index@(.nv.constant0._ZN7cutlass13device_kernelINS_4gemm6kernel13GemmUniversalIN4cute5tupleIJiiiiEEENS1_10collective13CollectiveMmaINS1_35MainloopSm100TmaUmmaWarpSpecializedILi3ELi2ELi4ENS5_IJNS4_1CILi1EEENSA_ILi2EEESB_EEEEENS5_IJNSA_ILi128EEENSA_ILi64EEESG_EEENS_12float_e5m2_tENS5_IJlSB_lEEESI_SJ_NS4_8TiledMMAINS4_8MMA_AtomIJNS4_10MMA_TraitsINS4_19SM100_MMA_F8F6F4_SSEJSI_SI_fSF_SG_NS4_17integral_constantINS4_4UMMA5MajorELSQ_0EEESR_NSO_INSP_7ScaleInELSS_0EEEST_EEEEEENS4_6LayoutINS5_IJSB_SB_SB_EEENS5_IJNSA_ILi0EEESY_SY_EEEEENS5_IJNS4_10UnderscoreES11_S11_EEEEENS4_23SM90_TMA_LOAD_MULTICASTENS4_14ComposedLayoutINS4_7SwizzleILi2ELi4ELi3EEENS4_18smem_ptr_flag_bitsILi8EEENSW_INS5_IJNSA_ILi8EEESG_EEENS5_IJSG_SB_EEEEEEEvNS4_8identityENS4_13SM90_TMA_LOADES1E_vS1F_EENS_8epilogue10collective18CollectiveEpilogueINS1I_23Sm100TmaWarpSpecializedILi1ELi1ELi64ELb0ELb0EEEJSH_NS5_IJNSW_ISF_SB_EENSW_ISG_SB_EEEEESI_SJ_SI_SJ_NS1I_6fusion15FusionCallbacksIS1M_NS1Q_17LinearCombinationISI_fSI_fLNS_15FloatRoundStyleE2EEESH_S1P_JEEENS4_5SM1004TMEM4LOAD26SM100_TMEM_LOAD_32dp32b64xES1G_S1E_NS4_39AutoVectorizingCopyWithAssumedAlignmentILi128EEENS4_14SM90_TMA_STOREES1E_S21_S21_EEEvvEEEEvNT_6ParamsE)
        /*0740*/ 	.short	0x0380
        /*0742*/ 	.short	0x0800


	//----- nvinfo : EIATTR_SW_WAR
	.align		4
.L_55:
        /*0744*/ 	.byte	0x04, 0x36
        /*0746*/ 	.short	(.L_57 - .L_56)
.L_56:
        /*0748*/ 	.word	0x00000008
.L_57:


//--------------------- .nv.callgraph             --------------------------
	.section	.nv.callgraph,"",@"SHT_CUDA_CALLGRAPH"
	.align	4
	.sectionentsize	8
	.align		4
        /*0000*/ 	.word	0x00000000
	.align		4
        /*0004*/ 	.word	0xffffffff
	.align		4
        /*0008*/ 	.word	index@(_ZN7cutlass13device_kernelINS_4gemm6kernel13GemmUniversalIN4cute5tupleIJiiiiEEENS1_10collective13CollectiveMmaINS1_35MainloopSm100TmaUmmaWarpSpecializedILi3ELi2ELi4ENS5_IJNS4_1CILi1EEENSA_ILi2EEESB_EEEEENS5_IJNSA_ILi128EEENSA_ILi64EEESG_EEENS_12float_e5m2_tENS5_IJlSB_lEEESI_SJ_NS4_8TiledMMAINS4_8MMA_AtomIJNS4_10MMA_TraitsINS4_19SM100_MMA_F8F6F4_SSEJSI_SI_fSF_SG_NS4_17integral_constantINS4_4UMMA5MajorELSQ_0EEESR_NSO_INSP_7ScaleInELSS_0EEEST_EEEEEENS4_6LayoutINS5_IJSB_SB_SB_EEENS5_IJNSA_ILi0EEESY_SY_EEEEENS5_IJNS4_10UnderscoreES11_S11_EEEEENS4_23SM90_TMA_LOAD_MULTICASTENS4_14ComposedLayoutINS4_7SwizzleILi2ELi4ELi3EEENS4_18smem_ptr_flag_bitsILi8EEENSW_INS5_IJNSA_ILi8EEESG_EEENS5_IJSG_SB_EEEEEEEvNS4_8identityENS4_13SM90_TMA_LOADES1E_vS1F_EENS_8epilogue10collective18CollectiveEpilogueINS1I_23Sm100TmaWarpSpecializedILi1ELi1ELi64ELb0ELb0EEEJSH_NS5_IJNSW_ISF_SB_EENSW_ISG_SB_EEEEESI_SJ_SI_SJ_NS1I_6fusion15FusionCallbacksIS1M_NS1Q_17LinearCombinationISI_fSI_fLNS_15FloatRoundStyleE2EEESH_S1P_JEEENS4_5SM1004TMEM4LOAD26SM100_TMEM_LOAD_32dp32b64xES1G_S1E_NS4_39AutoVectorizingCopyWithAssumedAlignmentILi128EEENS4_14SM90_TMA_STOREES1E_S21_S21_EEEvvEEEEvNT_6ParamsE)
	.align		4
        /*000c*/ 	.word	index@(__assertfail)
	.align		4
        /*0010*/ 	.word	0x00000000
	.align		4
        /*0014*/ 	.word	0xfffffffe
	.align		4
        /*0018*/ 	.word	0x00000000
	.align		4
        /*001c*/ 	.word	0xfffffffd
	.align		4
        /*0020*/ 	.word	0x00000000
	.align		4
        /*0024*/ 	.word	0xfffffffc


//--------------------- .nv.constant4             --------------------------
	.section	.nv.constant4,"a",@progbits
	.align	8
	.align		8
.nv.constant4:
        /*0000*/ 	.dword	__assertfail
	.align		8
        /*0008*/ 	.dword	__unnamed_1
	.align		8
        /*0010*/ 	.dword	__unnamed_2
	.align		8
        /*0018*/ 	.dword	_ZN39_INTERNAL_7841c8b8_4_k_cu_a962c9b1_92344cuda3std3__45__cpo5beginE
	.align		8
        /*0020*/ 	.dword	_ZN39_INTERNAL_7841c8b8_4_k_cu_a962c9b1_92344cuda3std3__45__cpo3endE
	.align		8
        /*0028*/ 	.dword	_ZN39_INTERNAL_7841c8b8_4_k_cu_a962c9b1_92344cuda3std3__45__cpo6cbeginE
	.align		8
        /*0030*/ 	.dword	_ZN39_INTERNAL_7841c8b8_4_k_cu_a962c9b1_92344cuda3std3__45__cpo4cendE
	.align		8
        /*0038*/ 	.dword	_ZN39_INTERNAL_7841c8b8_4_k_cu_a962c9b1_92344cuda3std3__441_GLOBAL__N__7841c8b8_4_k_cu_a962c9b1_92346ignoreE
	.align		8
        /*0040*/ 	.dword	_ZN39_INTERNAL_7841c8b8_4_k_cu_a962c9b1_92344cuda3std3__419piecewise_constructE
	.align		8
        /*0048*/ 	.dword	_ZN39_INTERNAL_7841c8b8_4_k_cu_a962c9b1_92344cuda3std3__48in_placeE
	.align		8
        /*0050*/ 	.dword	_ZN39_INTERNAL_7841c8b8_4_k_cu_a962c9b1_92344cuda3std6ranges3__45__cpo4swapE
	.align		8
        /*0058*/ 	.dword	_ZN39_INTERNAL_7841c8b8_4_k_cu_a962c9b1_92344cuda3std6ranges3__45__cpo9iter_moveE
	.align		8
        /*0060*/ 	.dword	_ZN39_INTERNAL_7841c8b8_4_k_cu_a962c9b1_92344cute7productE
	.align		8
        /*0068*/ 	.dword	_ZN39_INTERNAL_7841c8b8_4_k_cu_a962c9b1_92344cute1_E
	.align		8
        /*0070*/ 	.dword	$str$25
	.align		8
        /*0078*/ 	.dword	$str$26
	.align		8
        /*0080*/ 	.dword	$str$27
	.align		8
        /*0088*/ 	.dword	$str$28


//--------------------- .text._ZN7cutlass13device_kernelINS_4gemm6kernel13GemmUniversalIN4cute5tupleIJiiiiEEENS1_10collective13CollectiveMmaINS1_35MainloopSm100TmaUmmaWarpSpecializedILi3ELi2ELi4ENS5_IJNS4_1CILi1EEENSA_ILi2EEESB_EEEEENS5_IJNSA_ILi128EEENSA_ILi64EEESG_EEENS_12float_e5m2_tENS5_IJlSB_lEEESI_SJ_NS4_8TiledMMAINS4_8MMA_AtomIJNS4_10MMA_TraitsINS4_19SM100_MMA_F8F6F4_SSEJSI_SI_fSF_SG_NS4_17integral_constantINS4_4UMMA5MajorELSQ_0EEESR_NSO_INSP_7ScaleInELSS_0EEEST_EEEEEENS4_6LayoutINS5_IJSB_SB_SB_EEENS5_IJNSA_ILi0EEESY_SY_EEEEENS5_IJNS4_10UnderscoreES11_S11_EEEEENS4_23SM90_TMA_LOAD_MULTICASTENS4_14ComposedLayoutINS4_7SwizzleILi2ELi4ELi3EEENS4_18smem_ptr_flag_bitsILi8EEENSW_INS5_IJNSA_ILi8EEESG_EEENS5_IJSG_SB_EEEEEEEvNS4_8identityENS4_13SM90_TMA_LOADES1E_vS1F_EENS_8epilogue10collective18CollectiveEpilogueINS1I_23Sm100TmaWarpSpecializedILi1ELi1ELi64ELb0ELb0EEEJSH_NS5_IJNSW_ISF_SB_EENSW_ISG_SB_EEEEESI_SJ_SI_SJ_NS1I_6fusion15FusionCallbacksIS1M_NS1Q_17LinearCombinationISI_fSI_fLNS_15FloatRoundStyleE2EEESH_S1P_JEEENS4_5SM1004TMEM4LOAD26SM100_TMEM_LOAD_32dp32b64xES1G_S1E_NS4_39AutoVectorizingCopyWithAssumedAlignmentILi128EEENS4_14SM90_TMA_STOREES1E_S21_S21_EEEvvEEEEvNT_6ParamsE --------------------------
	.section	.text._ZN7cutlass13device_kernelINS_4gemm6kernel13GemmUniversalIN4cute5tupleIJiiiiEEENS1_10collective13CollectiveMmaINS1_35MainloopSm100TmaUmmaWarpSpecializedILi3ELi2ELi4ENS5_IJNS4_1CILi1EEENSA_ILi2EEESB_EEEEENS5_IJNSA_ILi128EEENSA_ILi64EEESG_EEENS_12float_e5m2_tENS5_IJlSB_lEEESI_SJ_NS4_8TiledMMAINS4_8MMA_AtomIJNS4_10MMA_TraitsINS4_19SM100_MMA_F8F6F4_SSEJSI_SI_fSF_SG_NS4_17integral_constantINS4_4UMMA5MajorELSQ_0EEESR_NSO_INSP_7ScaleInELSS_0EEEST_EEEEEENS4_6LayoutINS5_IJSB_SB_SB_EEENS5_IJNSA_ILi0EEESY_SY_EEEEENS5_IJNS4_10UnderscoreES11_S11_EEEEENS4_23SM90_TMA_LOAD_MULTICASTENS4_14ComposedLayoutINS4_7SwizzleILi2ELi4ELi3EEENS4_18smem_ptr_flag_bitsILi8EEENSW_INS5_IJNSA_ILi8EEESG_EEENS5_IJSG_SB_EEEEEEEvNS4_8identityENS4_13SM90_TMA_LOADES1E_vS1F_EENS_8epilogue10collective18CollectiveEpilogueINS1I_23Sm100TmaWarpSpecializedILi1ELi1ELi64ELb0ELb0EEEJSH_NS5_IJNSW_ISF_SB_EENSW_ISG_SB_EEEEESI_SJ_SI_SJ_NS1I_6fusion15FusionCallbacksIS1M_NS1Q_17LinearCombinationISI_fSI_fLNS_15FloatRoundStyleE2EEESH_S1P_JEEENS4_5SM1004TMEM4LOAD26SM100_TMEM_LOAD_32dp32b64xES1G_S1E_NS4_39AutoVectorizingCopyWithAssumedAlignmentILi128EEENS4_14SM90_TMA_STOREES1E_S21_S21_EEEvvEEEEvNT_6ParamsE,"ax",@progbits
	.align	128
.text._ZN7cutlass13device_kernelINS_4gemm6kernel13GemmUniversalIN4cute5tupleIJiiiiEEENS1_10collective13CollectiveMmaINS1_35MainloopSm100TmaUmmaWarpSpecializedILi3ELi2ELi4ENS5_IJNS4_1CILi1EEENSA_ILi2EEESB_EEEEENS5_IJNSA_ILi128EEENSA_ILi64EEESG_EEENS_12float_e5m2_tENS5_IJlSB_lEEESI_SJ_NS4_8TiledMMAINS4_8MMA_AtomIJNS4_10MMA_TraitsINS4_19SM100_MMA_F8F6F4_SSEJSI_SI_fSF_SG_NS4_17integral_constantINS4_4UMMA5MajorELSQ_0EEESR_NSO_INSP_7ScaleInELSS_0EEEST_EEEEEENS4_6LayoutINS5_IJSB_SB_SB_EEENS5_IJNSA_ILi0EEESY_SY_EEEEENS5_IJNS4_10UnderscoreES11_S11_EEEEENS4_23SM90_TMA_LOAD_MULTICASTENS4_14ComposedLayoutINS4_7SwizzleILi2ELi4ELi3EEENS4_18smem_ptr_flag_bitsILi8EEENSW_INS5_IJNSA_ILi8EEESG_EEENS5_IJSG_SB_EEEEEEEvNS4_8identityENS4_13SM90_TMA_LOADES1E_vS1F_EENS_8epilogue10collective18CollectiveEpilogueINS1I_23Sm100TmaWarpSpecializedILi1ELi1ELi64ELb0ELb0EEEJSH_NS5_IJNSW_ISF_SB_EENSW_ISG_SB_EEEEESI_SJ_SI_SJ_NS1I_6fusion15FusionCallbacksIS1M_NS1Q_17LinearCombinationISI_fSI_fLNS_15FloatRoundStyleE2EEESH_S1P_JEEENS4_5SM1004TMEM4LOAD26SM100_TMEM_LOAD_32dp32b64xES1G_S1E_NS4_39AutoVectorizingCopyWithAssumedAlignmentILi128EEENS4_14SM90_TMA_STOREES1E_S21_S21_EEEvvEEEEvNT_6ParamsE:
        .type           _ZN7cutlass13device_kernelINS_4gemm6kernel13GemmUniversalIN4cute5tupleIJiiiiEEENS1_10collective13CollectiveMmaINS1_35MainloopSm100TmaUmmaWarpSpecializedILi3ELi2ELi4ENS5_IJNS4_1CILi1EEENSA_ILi2EEESB_EEEEENS5_IJNSA_ILi128EEENSA_ILi64EEESG_EEENS_12float_e5m2_tENS5_IJlSB_lEEESI_SJ_NS4_8TiledMMAINS4_8MMA_AtomIJNS4_10MMA_TraitsINS4_19SM100_MMA_F8F6F4_SSEJSI_SI_fSF_SG_NS4_17integral_constantINS4_4UMMA5MajorELSQ_0EEESR_NSO_INSP_7ScaleInELSS_0EEEST_EEEEEENS4_6LayoutINS5_IJSB_SB_SB_EEENS5_IJNSA_ILi0EEESY_SY_EEEEENS5_IJNS4_10UnderscoreES11_S11_EEEEENS4_23SM90_TMA_LOAD_MULTICASTENS4_14ComposedLayoutINS4_7SwizzleILi2ELi4ELi3EEENS4_18smem_ptr_flag_bitsILi8EEENSW_INS5_IJNSA_ILi8EEESG_EEENS5_IJSG_SB_EEEEEEEvNS4_8identityENS4_13SM90_TMA_LOADES1E_vS1F_EENS_8epilogue10collective18CollectiveEpilogueINS1I_23Sm100TmaWarpSpecializedILi1ELi1ELi64ELb0ELb0EEEJSH_NS5_IJNSW_ISF_SB_EENSW_ISG_SB_EEEEESI_SJ_SI_SJ_NS1I_6fusion15FusionCallbacksIS1M_NS1Q_17LinearCombinationISI_fSI_fLNS_15FloatRoundStyleE2EEESH_S1P_JEEENS4_5SM1004TMEM4LOAD26SM100_TMEM_LOAD_32dp32b64xES1G_S1E_NS4_39AutoVectorizingCopyWithAssumedAlignmentILi128EEENS4_14SM90_TMA_STOREES1E_S21_S21_EEEvvEEEEvNT_6ParamsE,@function
        .size           _ZN7cutlass13device_kernelINS_4gemm6kernel13GemmUniversalIN4cute5tupleIJiiiiEEENS1_10collective13CollectiveMmaINS1_35MainloopSm100TmaUmmaWarpSpecializedILi3ELi2ELi4ENS5_IJNS4_1CILi1EEENSA_ILi2EEESB_EEEEENS5_IJNSA_ILi128EEENSA_ILi64EEESG_EEENS_12float_e5m2_tENS5_IJlSB_lEEESI_SJ_NS4_8TiledMMAINS4_8MMA_AtomIJNS4_10MMA_TraitsINS4_19SM100_MMA_F8F6F4_SSEJSI_SI_fSF_SG_NS4_17integral_constantINS4_4UMMA5MajorELSQ_0EEESR_NSO_INSP_7ScaleInELSS_0EEEST_EEEEEENS4_6LayoutINS5_IJSB_SB_SB_EEENS5_IJNSA_ILi0EEESY_SY_EEEEENS5_IJNS4_10UnderscoreES11_S11_EEEEENS4_23SM90_TMA_LOAD_MULTICASTENS4_14ComposedLayoutINS4_7SwizzleILi2ELi4ELi3EEENS4_18smem_ptr_flag_bitsILi8EEENSW_INS5_IJNSA_ILi8EEESG_EEENS5_IJSG_SB_EEEEEEEvNS4_8identityENS4_13SM90_TMA_LOADES1E_vS1F_EENS_8epilogue10collective18CollectiveEpilogueINS1I_23Sm100TmaWarpSpecializedILi1ELi1ELi64ELb0ELb0EEEJSH_NS5_IJNSW_ISF_SB_EENSW_ISG_SB_EEEEESI_SJ_SI_SJ_NS1I_6fusion15FusionCallbacksIS1M_NS1Q_17LinearCombinationISI_fSI_fLNS_15FloatRoundStyleE2EEESH_S1P_JEEENS4_5SM1004TMEM4LOAD26SM100_TMEM_LOAD_32dp32b64xES1G_S1E_NS4_39AutoVectorizingCopyWithAssumedAlignmentILi128EEENS4_14SM90_TMA_STOREES1E_S21_S21_EEEvvEEEEvNT_6ParamsE,(.L_x_132 - _ZN7cutlass13device_kernelINS_4gemm6kernel13GemmUniversalIN4cute5tupleIJiiiiEEENS1_10collective13CollectiveMmaINS1_35MainloopSm100TmaUmmaWarpSpecializedILi3ELi2ELi4ENS5_IJNS4_1CILi1EEENSA_ILi2EEESB_EEEEENS5_IJNSA_ILi128EEENSA_ILi64EEESG_EEENS_12float_e5m2_tENS5_IJlSB_lEEESI_SJ_NS4_8TiledMMAINS4_8MMA_AtomIJNS4_10MMA_TraitsINS4_19SM100_MMA_F8F6F4_SSEJSI_SI_fSF_SG_NS4_17integral_constantINS4_4UMMA5MajorELSQ_0EEESR_NSO_INSP_7ScaleInELSS_0EEEST_EEEEEENS4_6LayoutINS5_IJSB_SB_SB_EEENS5_IJNSA_ILi0EEESY_SY_EEEEENS5_IJNS4_10UnderscoreES11_S11_EEEEENS4_23SM90_TMA_LOAD_MULTICASTENS4_14ComposedLayoutINS4_7SwizzleILi2ELi4ELi3EEENS4_18smem_ptr_flag_bitsILi8EEENSW_INS5_IJNSA_ILi8EEESG_EEENS5_IJSG_SB_EEEEEEEvNS4_8identityENS4_13SM90_TMA_LOADES1E_vS1F_EENS_8epilogue10collective18CollectiveEpilogueINS1I_23Sm100TmaWarpSpecializedILi1ELi1ELi64ELb0ELb0EEEJSH_NS5_IJNSW_ISF_SB_EENSW_ISG_SB_EEEEESI_SJ_SI_SJ_NS1I_6fusion15FusionCallbacksIS1M_NS1Q_17LinearCombinationISI_fSI_fLNS_15FloatRoundStyleE2EEESH_S1P_JEEENS4_5SM1004TMEM4LOAD26SM100_TMEM_LOAD_32dp32b64xES1G_S1E_NS4_39AutoVectorizingCopyWithAssumedAlignmentILi128EEENS4_14SM90_TMA_STOREES1E_S21_S21_EEEvvEEEEvNT_6ParamsE)
        .other          _ZN7cutlass13device_kernelINS_4gemm6kernel13GemmUniversalIN4cute5tupleIJiiiiEEENS1_10collective13CollectiveMmaINS1_35MainloopSm100TmaUmmaWarpSpecializedILi3ELi2ELi4ENS5_IJNS4_1CILi1EEENSA_ILi2EEESB_EEEEENS5_IJNSA_ILi128EEENSA_ILi64EEESG_EEENS_12float_e5m2_tENS5_IJlSB_lEEESI_SJ_NS4_8TiledMMAINS4_8MMA_AtomIJNS4_10MMA_TraitsINS4_19SM100_MMA_F8F6F4_SSEJSI_SI_fSF_SG_NS4_17integral_constantINS4_4UMMA5MajorELSQ_0EEESR_NSO_INSP_7ScaleInELSS_0EEEST_EEEEEENS4_6LayoutINS5_IJSB_SB_SB_EEENS5_IJNSA_ILi0EEESY_SY_EEEEENS5_IJNS4_10UnderscoreES11_S11_EEEEENS4_23SM90_TMA_LOAD_MULTICASTENS4_14ComposedLayoutINS4_7SwizzleILi2ELi4ELi3EEENS4_18smem_ptr_flag_bitsILi8EEENSW_INS5_IJNSA_ILi8EEESG_EEENS5_IJSG_SB_EEEEEEEvNS4_8identityENS4_13SM90_TMA_LOADES1E_vS1F_EENS_8epilogue10collective18CollectiveEpilogueINS1I_23Sm100TmaWarpSpecializedILi1ELi1ELi64ELb0ELb0EEEJSH_NS5_IJNSW_ISF_SB_EENSW_ISG_SB_EEEEESI_SJ_SI_SJ_NS1I_6fusion15FusionCallbacksIS1M_NS1Q_17LinearCombinationISI_fSI_fLNS_15FloatRoundStyleE2EEESH_S1P_JEEENS4_5SM1004TMEM4LOAD26SM100_TMEM_LOAD_32dp32b64xES1G_S1E_NS4_39AutoVectorizingCopyWithAssumedAlignmentILi128EEENS4_14SM90_TMA_STOREES1E_S21_S21_EEEvvEEEEvNT_6ParamsE,@"STO_CUDA_ENTRY STV_DEFAULT"
_ZN7cutlass13device_kernelINS_4gemm6kernel13GemmUniversalIN4cute5tupleIJiiiiEEENS1_10collective13CollectiveMmaINS1_35MainloopSm100TmaUmmaWarpSpecializedILi3ELi2ELi4ENS5_IJNS4_1CILi1EEENSA_ILi2EEESB_EEEEENS5_IJNSA_ILi128EEENSA_ILi64EEESG_EEENS_12float_e5m2_tENS5_IJlSB_lEEESI_SJ_NS4_8TiledMMAINS4_8MMA_AtomIJNS4_10MMA_TraitsINS4_19SM100_MMA_F8F6F4_SSEJSI_SI_fSF_SG_NS4_17integral_constantINS4_4UMMA5MajorELSQ_0EEESR_NSO_INSP_7ScaleInELSS_0EEEST_EEEEEENS4_6LayoutINS5_IJSB_SB_SB_EEENS5_IJNSA_ILi0EEESY_SY_EEEEENS5_IJNS4_10UnderscoreES11_S11_EEEEENS4_23SM90_TMA_LOAD_MULTICASTENS4_14ComposedLayoutINS4_7SwizzleILi2ELi4ELi3EEENS4_18smem_ptr_flag_bitsILi8EEENSW_INS5_IJNSA_ILi8EEESG_EEENS5_IJSG_SB_EEEEEEEvNS4_8identityENS4_13SM90_TMA_LOADES1E_vS1F_EENS_8epilogue10collective18CollectiveEpilogueINS1I_23Sm100TmaWarpSpecializedILi1ELi1ELi64ELb0ELb0EEEJSH_NS5_IJNSW_ISF_SB_EENSW_ISG_SB_EEEEESI_SJ_SI_SJ_NS1I_6fusion15FusionCallbacksIS1M_NS1Q_17LinearCombinationISI_fSI_fLNS_15FloatRoundStyleE2EEESH_S1P_JEEENS4_5SM1004TMEM4LOAD26SM100_TMEM_LOAD_32dp32b64xES1G_S1E_NS4_39AutoVectorizingCopyWithAssumedAlignmentILi128EEENS4_14SM90_TMA_STOREES1E_S21_S21_EEEvvEEEEvNT_6ParamsE:
[----:B------:R-:W1:Y:S01]  /*0000*/  LDC R1, c[0x0][0x37c] ;  /* 0x0000df00ff017b82 */ /* 0x000e620000000800 */
[----:B------:R-:W2:Y:S01]  /*0010*/  S2R R131, SR_TID.X ;  /* 0x0000000000837919 */ /* 0x000ea20000002100 */
[----:B------:R-:W3:Y:S01]  /*0020*/  LDCU.64 UR8, c[0x0][0x890] ;  /* 0x00011200ff0877ac */ /* 0x000ee20008000a00 */
[----:B------:R-:W-:Y:S02]  /*0030*/  PRMT R141, RZ, 0x7610, R141 ;  /* 0x00007610ff8d7816 */ /* 0x000fe4000000008d */
[----:B------:R-:W-:Y:S01]  /*0040*/  ELECT P3, URZ, PT ;  /* 0x0000000000ff782f */ /* 0x000fe20003860000 */
[----:B---3--:R-:W-:-:S04]  /*0050*/  UISETP.NE.U32.AND UP0, UPT, UR8, URZ, UPT ;  /* 0x000000ff0800728c */ /* 0x008fc8000bf05070 */
[----:B------:R-:W-:Y:S01]  /*0060*/  UISETP.NE.AND.EX UP0, UPT, UR9, URZ, UPT, UP0 ;  /* 0x000000ff0900728c */ /* 0x000fe2000bf05300 */
[----:B--2---:R-:W-:-:S05]  /*0070*/  SHF.R.U32.HI R142, RZ, 0x5, R131 ;  /* 0x00000005ff8e7819 */ /* 0x004fca0000011683 */
[----:B------:R-:W2:Y:S02]  /*0080*/  SHFL.IDX PT, R0, R142, RZ, 0x1f ;  /* 0x00001fff8e007589 */ /* 0x000ea400000e0000 */
[----:B--2---:R-:W-:Y:S01]  /*0090*/  R2UR UR22, R0 ;  /* 0x00000000001672ca */ /* 0x004fe200000e0000 */
[----:B-1----:R-:W-:-:S14]  /*00a0*/  BRA.U UP0, `(.L_x_0) ;  /* 0x0000000100307547 */ /* 0x002fdc000b800000 */
[----:B------:R-:W1:Y:S02]  /*00b0*/  LDCU.64 UR4, c[0x0][0x888] ;  /* 0x00011100ff0477ac */ /* 0x000e640008000a00 */
[----:B-1----:R-:W-:-:S04]  /*00c0*/  UISETP.NE.U32.AND UP0, UPT, UR4, URZ, UPT ;  /* 0x000000ff0400728c */ /* 0x002fc8000bf05070 */
[----:B------:R-:W-:-:S09]  /*00d0*/  UISETP.NE.AND.EX UP0, UPT, UR5, URZ, UPT, UP0 ;  /* 0x000000ff0500728c */ /* 0x000fd2000bf05300 */
[----:B------:R-:W-:Y:S05]  /*00e0*/  BRA.U !UP0, `(.L_x_1) ;  /* 0x0000000108147547 */ /* 0x000fea000b800000 */
[----:B------:R-:W1:Y:S01]  /*00f0*/  LDC.64 R2, c[0x0][0x888] ;  /* 0x00022200ff027b82 */ /* 0x000e620000000a00 */
[----:B------:R-:W1:Y:S02]  /*0100*/  LDCU.64 UR4, c[0x0][0x358] ;  /* 0x00006b00ff0477ac */ /* 0x000e640008000a00 */
[----:B-1----:R1:W5:Y:S01]  /*0110*/  LDG.E R71, desc[UR4][R2.64] ;  /* 0x0000000402477981 */ /* 0x002362000c1e1900 */
[----:B------:R-:W-:Y:S01]  /*0120*/  HFMA2 R141, -RZ, RZ, 0, 5.9604644775390625e-08 ;  /* 0x00000001ff8d7431 */ /* 0x000fe200000001ff */
[----:B------:R-:W-:Y:S05]  /*0130*/  BRA `(.L_x_0) ;  /* 0x00000000000c7947 */ /* 0x000fea0003800000 */
.L_x_1:
[----:B------:R-:W1:Y:S01]  /*0140*/  LDCU UR4, c[0x0][0x880] ;  /* 0x00011000ff0477ac */ /* 0x000e620008000800 */
[----:B------:R-:W-:Y:S01]  /*0150*/  HFMA2 R141, -RZ, RZ, 0, 5.9604644775390625e-08 ;  /* 0x00000001ff8d7431 */ /* 0x000fe200000001ff */
[----:B-1----:R-:W-:-:S07]  /*0160*/  MOV R71, UR4 ;  /* 0x0000000400477c02 */ /* 0x002fce0008000f00 */
.L_x_0:
[----:B------:R-:W2:Y:S02]  /*0170*/  LDCU.64 UR4, c[0x0][0x8b0] ;  /* 0x00011600ff0477ac */ /* 0x000ea40008000a00 */
[----:B--2---:R-:W-:-:S04]  /*0180*/  UISETP.NE.U32.AND UP0, UPT, UR4, URZ, UPT ;  /* 0x000000ff0400728c */ /* 0x004fc8000bf05070 */
[----:B------:R-:W-:-:S09]  /*0190*/  UISETP.NE.AND.EX UP0, UPT, UR5, URZ, UPT, UP0 ;  /* 0x000000ff0500728c */ /* 0x000fd2000bf05300 */
[----:B------:R-:W-:Y:S05]  /*01a0*/  BRA.U UP0, `(.L_x_2) ;  /* 0x0000000100287547 */ /* 0x000fea000b800000 */
[----:B------:R-:W2:Y:S02]  /*01b0*/  LDCU.64 UR4, c[0x0][0x8a8] ;  /* 0x00011500ff0477ac */ /* 0x000ea40008000a00 */
[----:B--2---:R-:W-:-:S04]  /*01c0*/  UISETP.NE.U32.AND UP0, UPT, UR4, URZ, UPT ;  /* 0x000000ff0400728c */ /* 0x004fc8000bf05070 */
[----:B------:R-:W-:-:S09]  /*01d0*/  UISETP.NE.AND.EX UP0, UPT, UR5, URZ, UPT, UP0 ;  /* 0x000000ff0500728c */ /* 0x000fd2000bf05300 */
[----:B------:R-:W-:Y:S05]  /*01e0*/  BRA.U !UP0, `(.L_x_3) ;  /* 0x0000000108107547 */ /* 0x000fea000b800000 */
[----:B-1----:R-:W1:Y:S01]  /*01f0*/  LDC.64 R2, c[0x0][0x8a8] ;  /* 0x00022a00ff027b82 */ /* 0x002e620000000a00 */
[----:B------:R-:W1:Y:S02]  /*0200*/  LDCU.64 UR4, c[0x0][0x358] ;  /* 0x00006b00ff0477ac */ /* 0x000e640008000a00 */
[----:B-1----:R2:W5:Y:S01]  /*0210*/  LDG.E R70, desc[UR4][R2.64] ;  /* 0x0000000402467981 */ /* 0x002562000c1e1900 */
[----:B------:R-:W-:Y:S05]  /*0220*/  BRA `(.L_x_2) ;  /* 0x0000000000087947 */ /* 0x000fea0003800000 */
.L_x_3:
[----:B------:R-:W2:Y:S02]  /*0230*/  LDCU UR4, c[0x0][0x8a0] ;  /* 0x00011400ff0477ac */ /* 0x000ea40008000800 */
[----:B--2---:R-:W-:Y:S02]  /*0240*/  MOV R70, UR4 ;  /* 0x0000000400467c02 */ /* 0x004fe40008000f00 */
.L_x_2:
[----:B------:R-:W-:Y:S01]  /*0250*/  IMAD.U32 R0, RZ, RZ, UR22 ;  /* 0x00000016ff007e24 */ /* 0x000fe2000f8e00ff */
[----:B------:R-:W-:Y:S04]  /*0260*/  BSSY.RECONVERGENT B0, `(.L_x_4) ;  /* 0x000000c000007945 */ /* 0x000fe80003800200 */
[C---:B------:R-:W-:Y:S02]  /*0270*/  ISETP.NE.OR P1, PT, R0.reuse, 0x1, !P3 ;  /* 0x000000010000780c */ /* 0x040fe40005f25670 */
[----:B------:R-:W-:-:S11]  /*0280*/  ISETP.NE.OR P0, PT, R0, 0x3, !P3 ;  /* 0x000000030000780c */ /* 0x000fd60005f05670 */
[----:B------:R-:W-:Y:S05]  /*0290*/  @P1 BRA `(.L_x_5) ;  /* 0x0000000000201947 */ /* 0x000fea0003800000 */
[----:B------:R-:W3:Y:S02]  /*02a0*/  LDCU.64 UR4, c[0x0][0x348] ;  /* 0x00006900ff0477ac */ /* 0x000ee40008000a00 */
[----:B---3--:R-:W-:Y:S02]  /*02b0*/  UIADD3 UR6, UP1, UPT, UR4, 0x80, URZ ;  /* 0x0000008004067890 */ /* 0x008fe4000ff3e0ff */
[----:B------:R-:W-:Y:S02]  /*02c0*/  UIADD3 UR4, UP0, UPT, UR4, 0x180, URZ ;  /* 0x0000018004047890 */ /* 0x000fe4000ff1e0ff */
[----:B------:R-:W-:Y:S02]  /*02d0*/  UIADD3.X UR7, UPT, UPT, URZ, UR5, URZ, UP1, !UPT ;  /* 0x00000005ff077290 */ /* 0x000fe40008ffe4ff */
[----:B------:R-:W-:-:S07]  /*02e0*/  UIADD3.X UR5, UPT, UPT, URZ, UR5, URZ, UP0, !UPT ;  /* 0x00000005ff057290 */ /* 0x000fce00087fe4ff */
[----:B------:R3:W-:Y:S02]  /*02f0*/  UTMACCTL.PF [UR6] ;  /* 0x00000000060079b9 */ /* 0x0007e40008040000 */
[----:B------:R3:W-:Y:S02]  /*0300*/  UTMACCTL.PF [UR4] ;  /* 0x00000000040079b9 */ /* 0x0007e40008040000 */
[----:B---3--:R-:W-:Y:S01]  /*0310*/  NOP ;  /* 0x0000000000007918 */ /* 0x008fe20000000000 */
.L_x_5:
[----:B------:R-:W-:Y:S05]  /*0320*/  BSYNC.RECONVERGENT B0 ;  /* 0x0000000000007941 */ /* 0x000fea0003800200 */
.L_x_4:
[----:B------:R-:W-:Y:S04]  /*0330*/  BSSY.RECONVERGENT B0, `(.L_x_6) ;  /* 0x000000a000007945 */ /* 0x000fe80003800200 */
        /* <DEDUP_REMOVED lines=9> */
.L_x_7:
[----:B------:R-:W-:Y:S05]  /*03d0*/  BSYNC.RECONVERGENT B0 ;  /* 0x0000000000007941 */ /* 0x000fea0003800200 */
.L_x_6:
[----:B------:R-:W3:Y:S01]  /*03e0*/  LDCU.64 UR4, c[0x0][0x888] ;  /* 0x00011100ff0477ac */ /* 0x000ee20008000a00 */
[----:B------:R-:W-:Y:S02]  /*03f0*/  UISETP.EQ.U32.AND UP1, UPT, UR8, URZ, UPT ;  /* 0x000000ff0800728c */ /* 0x000fe4000bf22070 */
[----:B------:R-:W-:Y:S02]  /*0400*/  UPLOP3.LUT UP3, UPT, UPT, UPT, UPT, 0x80, 0x8 ;  /* 0x000000000008789c */ /* 0x000fe40003f6f070 */
[----:B---3--:R-:W-:-:S04]  /*0410*/  UISETP.NE.U32.AND UP0, UPT, UR4, URZ, UPT ;  /* 0x000000ff0400728c */ /* 0x008fc8000bf05070 */
[----:B------:R-:W-:-:S04]  /*0420*/  UISETP.NE.AND.EX UP0, UPT, UR5, URZ, UPT, UP0 ;  /* 0x000000ff0500728c */ /* 0x000fc8000bf05300 */
[----:B------:R-:W-:-:S04]  /*0430*/  UISETP.EQ.OR.EX UP2, UPT, UR9, URZ, !UP0, UP1 ;  /* 0x000000ff0900728c */ /* 0x000fc8000c742710 */
[----:B------:R-:W-:-:S05]  /*0440*/  UP2UR UR60, UPR, URZ, 0x4 ;  /* 0x00000004ff3c7883 */ /* 0x000fca0008000000 */
[----:B------:R-:W-:Y:S07]  /*0450*/  BRA.U !UP2, `(.L_x_8) ;  /* 0x000000010a207547 */ /* 0x000fee000b800000 */
[----:B------:R-:W-:Y:S01]  /*0460*/  UISETP.NE.U32.AND UP1, UPT, UR8, URZ, UPT ;  /* 0x000000ff0800728c */ /* 0x000fe2000bf25070 */
[----:B-----5:R-:W-:Y:S01]  /*0470*/  FSETP.NEU.AND P0, PT, R71, RZ, PT ;  /* 0x000000ff4700720b */ /* 0x020fe20003f0d000 */
[----:B------:R-:W-:Y:S02]  /*0480*/  USEL UR4, URZ, 0xffffffff, UP0 ;  /* 0xffffffffff047887 */ /* 0x000fe40008000000 */
[----:B------:R-:W-:-:S10]  /*0490*/  UISETP.NE.AND.EX UP1, UPT, UR9, URZ, UPT, UP1 ;  /* 0x000000ff0900728c */ /* 0x000fd4000bf25310 */
[----:B------:R-:W-:Y:S01]  /*04a0*/  VOTEU.ANY UP0, P0 ;  /* 0x0000000000ff7886 */ /* 0x000fe20000000100 */
[----:B------:R-:W-:-:S04]  /*04b0*/  @!UP1 USEL UR4, URZ, 0xffffffff, UP0 ;  /* 0xffffffffff049887 */ /* 0x000fc80008000000 */
[----:B------:R-:W-:-:S04]  /*04c0*/  ULOP3.LUT UR4, UR4, 0x1, URZ, 0xc0, !UPT ;  /* 0x0000000104047892 */ /* 0x000fc8000f8ec0ff */
[----:B------:R-:W-:-:S11]  /*04d0*/  UISETP.NE.U32.AND UP3, UPT, UR4, 0x1, UPT ;  /* 0x000000010400788c */ /* 0x000fd6000bf65070 */
.L_x_8:
[----:B-12---:R-:W1:Y:S01]  /*04e0*/  SHFL.IDX PT, R2, R142, RZ, 0x1f ;  /* 0x00001fff8e027589 */ /* 0x006e6200000e0000 */
[----:B------:R-:W-:-:S04]  /*04f0*/  UISETP.NE.AND UP0, UPT, UR22, 0x2, UPT ;  /* 0x000000021600788c */ /* 0x000fc8000bf05270 */
[----:B------:R-:W-:Y:S01]  /*0500*/  USEL UR34, URZ, 0x1, UP0 ;  /* 0x00000001ff227887 */ /* 0x000fe20008000000 */
[----:B-1----:R-:W-:-:S13]  /*0510*/  ISETP.NE.AND P0, PT, R2, RZ, PT ;  /* 0x000000ff0200720c */ /* 0x002fda0003f05270 */
[----:B------:R-:W-:Y:S05]  /*0520*/  @P0 BRA `(.L_x_9) ;  /* 0x0000000000500947 */ /* 0x000fea0003800000 */
[----:B------:R-:W1:Y:S01]  /*0530*/  S2UR UR4, SR_CgaCtaId ;  /* 0x00000000000479c3 */ /* 0x000e620000008800 */
[----:B------:R-:W-:Y:S01]  /*0540*/  UMOV UR5, 0x400 ;  /* 0x0000040000057882 */ /* 0x000fe20000000000 */
[----:B------:R-:W-:Y:S01]  /*0550*/  UMOV UR8, 0x1 ;  /* 0x0000000100087882 */ /* 0x000fe20000000000 */
[----:B------:R-:W-:Y:S01]  /*0560*/  UMOV UR6, 0x2 ;  /* 0x0000000200067882 */ /* 0x000fe20000000000 */
[----:B------:R-:W-:-:S04]  /*0570*/  UIADD3 UR8, UPT, UPT, -UR8, 0x100000, URZ ;  /* 0x0010000008087890 */ /* 0x000fc8000fffe1ff */
[----:B------:R-:W-:Y:S02]  /*0580*/  USHF.L.U32 UR9, UR8, 0xb, URZ ;  /* 0x0000000b08097899 */ /* 0x000fe400080006ff */
[----:B------:R-:W-:Y:S02]  /*0590*/  USHF.L.U32 UR8, UR8, 0x1, URZ ;  /* 0x0000000108087899 */ /* 0x000fe400080006ff */
[----:B------:R-:W-:-:S04]  /*05a0*/  UIADD3 UR6, UPT, UPT, -UR6, 0x100000, URZ ;  /* 0x0010000006067890 */ /* 0x000fc8000fffe1ff */
[----:B------:R-:W-:Y:S02]  /*05b0*/  USHF.L.U32 UR7, UR6, 0xb, URZ ;  /* 0x0000000b06077899 */ /* 0x000fe400080006ff */
[----:B------:R-:W-:Y:S01]  /*05c0*/  USHF.L.U32 UR6, UR6, 0x1, URZ ;  /* 0x0000000106067899 */ /* 0x000fe200080006ff */
[----:B------:R-:W-:Y:S01]  /*05d0*/  ELECT P0, URZ, PT ;  /* 0x0000000000ff782f */ /* 0x000fe20003800000 */
[----:B-1----:R-:W-:Y:S01]  /*05e0*/  ULEA UR4, UR4, UR5, 0x18 ;  /* 0x0000000504047291 */ /* 0x002fe2000f8ec0ff */
[----:B------:R-:W1:Y:S11]  /*05f0*/  FENCE.VIEW.ASYNC.S ;  /* 0x00000000000073c6 */ /* 0x000e760000000000 */
[----:B-1----:R1:W2:Y:S01]  /*0600*/  SYNCS.EXCH.64 URZ, [UR4], UR8 ;  /* 0x0000000804ff75b2 */ /* 0x0022a20008000100 */
[----:B------:R1:W3:Y:S01]  /*0610*/  SYNCS.EXCH.64 URZ, [UR4+0x18], UR6 ;  /* 0x0000180604ff75b2 */ /* 0x0002e20008000100 */
[----:B------:R1:W4:Y:S01]  /*0620*/  SYNCS.EXCH.64 URZ, [UR4+0x8], UR8 ;  /* 0x0000080804ff75b2 */ /* 0x0003220008000100 */
[----:B------:R1:W1:Y:S01]  /*0630*/  SYNCS.EXCH.64 URZ, [UR4+0x20], UR6 ;  /* 0x0000200604ff75b2 */ /* 0x0002620008000100 */
[----:B------:R1:W1:Y:S01]  /*0640*/  SYNCS.EXCH.64 URZ, [UR4+0x10], UR8 ;  /* 0x0000100804ff75b2 */ /* 0x0002620008000100 */
[----:B------:R1:W1:Y:S01]  /*0650*/  SYNCS.EXCH.64 URZ, [UR4+0x28], UR6 ;  /* 0x0000280604ff75b2 */ /* 0x0002620008000100 */
[----:B------:R-:W-:Y:S01]  /*0660*/  NOP ;  /* 0x0000000000007918 */ /* 0x000fe20000000000 */
.L_x_9:
[----:B------:R-:W2:Y:S01]  /*0670*/  SHFL.IDX PT, R2, R142, RZ, 0x1f ;  /* 0x00001fff8e027589 */ /* 0x000ea200000e0000 */
[----:B------:R-:W-:Y:S01]  /*0680*/  NOP ;  /* 0x0000000000007918 */ /* 0x000fe20000000000 */
[----:B--2---:R-:W-:-:S13]  /*0690*/  ISETP.NE.AND P0, PT, R2, 0x1, PT ;  /* 0x000000010200780c */ /* 0x004fda0003f05270 */
[----:B------:R-:W-:Y:S05]  /*06a0*/  @P0 BRA `(.L_x_10) ;  /* 0x0000000000400947 */ /* 0x000fea0003800000 */
[----:B-1----:R-:W1:Y:S01]  /*06b0*/  S2UR UR4, SR_CgaCtaId ;  /* 0x00000000000479c3 */ /* 0x002e620000008800 */
        /* <DEDUP_REMOVED lines=12> */
[----:B-1----:R2:W1:Y:S01]  /*0780*/  SYNCS.EXCH.64 URZ, [UR4+0x30], UR8 ;  /* 0x0000300804ff75b2 */ /* 0x0024620008000100 */
[----:B------:R2:W1:Y:S02]  /*0790*/  SYNCS.EXCH.64 URZ, [UR4+0x38], UR6 ;  /* 0x0000380604ff75b2 */ /* 0x0004640008000100 */
[----:B--2---:R-:W-:Y:S01]  /*07a0*/  NOP ;  /* 0x0000000000007918 */ /* 0x004fe20000000000 */
.L_x_10:
[----:B------:R-:W2:Y:S01]  /*07b0*/  SHFL.IDX PT, R2, R142, RZ, 0x1f ;  /* 0x00001fff8e027589 */ /* 0x000ea200000e0000 */
[----:B------:R-:W-:Y:S01]  /*07c0*/  NOP ;  /* 0x0000000000007918 */ /* 0x000fe20000000000 */
[----:B--2---:R-:W-:-:S13]  /*07d0*/  ISETP.NE.AND P0, PT, R2, 0x3, PT ;  /* 0x000000030200780c */ /* 0x004fda0003f05270 */
[----:B------:R-:W-:Y:S05]  /*07e0*/  @P0 BRA `(.L_x_11) ;  /* 0x0000000000300947 */ /* 0x000fea0003800000 */
[----:B-1----:R-:W1:Y:S01]  /*07f0*/  S2UR UR6, SR_CgaCtaId ;  /* 0x00000000000679c3 */ /* 0x002e620000008800 */
[----:B------:R-:W-:Y:S01]  /*0800*/  UMOV UR4, 0x400 ;  /* 0x0000040000047882 */ /* 0x000fe20000000000 */
[----:B------:R-:W-:Y:S01]  /*0810*/  UMOV UR5, 0x20 ;  /* 0x0000002000057882 */ /* 0x000fe20000000000 */
[----:B------:R-:W-:Y:S01]  /*0820*/  ELECT P0, URZ, PT ;  /* 0x0000000000ff782f */ /* 0x000fe20003800000 */
[----:B-1----:R-:W-:Y:S02]  /*0830*/  ULEA UR6, UR6, UR4, 0x18 ;  /* 0x0000000406067291 */ /* 0x002fe4000f8ec0ff */
[----:B------:R-:W-:-:S04]  /*0840*/  UIADD3 UR4, UPT, UPT, -UR5, 0x100000, URZ ;  /* 0x0010000005047890 */ /* 0x000fc8000fffe1ff */
[----:B------:R-:W-:Y:S02]  /*0850*/  USHF.L.U32 UR5, UR4, 0xb, URZ ;  /* 0x0000000b04057899 */ /* 0x000fe400080006ff */
[----:B------:R-:W-:Y:S01]  /*0860*/  USHF.L.U32 UR4, UR4, 0x1, URZ ;  /* 0x0000000104047899 */ /* 0x000fe200080006ff */
[----:B------:R-:W1:Y:S11]  /*0870*/  FENCE.VIEW.ASYNC.S ;  /* 0x00000000000073c6 */ /* 0x000e760000000000 */
[----:B-1----:R2:W1:Y:S01]  /*0880*/  SYNCS.EXCH.64 URZ, [UR6+0x40], UR4 ;  /* 0x0000400406ff75b2 */ /* 0x0024620008000100 */
[----:B------:R2:W1:Y:S02]  /*0890*/  SYNCS.EXCH.64 URZ, [UR6+0x48], UR4 ;  /* 0x0000480406ff75b2 */ /* 0x0004640008000100 */
[----:B--2---:R-:W-:Y:S01]  /*08a0*/  NOP ;  /* 0x0000000000007918 */ /* 0x004fe20000000000 */
.L_x_11:
[----:B------:R-:W2:Y:S01]  /*08b0*/  SHFL.IDX PT, R2, R142, RZ, 0x1f ;  /* 0x00001fff8e027589 */ /* 0x000ea200000e0000 */
[----:B------:R-:W-:Y:S01]  /*08c0*/  NOP ;  /* 0x0000000000007918 */ /* 0x000fe20000000000 */
[----:B--2---:R-:W-:-:S13]  /*08d0*/  ISETP.NE.AND P0, PT, R2, 0x4, PT ;  /* 0x000000040200780c */ /* 0x004fda0003f05270 */
[----:B------:R-:W-:Y:S05]  /*08e0*/  @P0 BRA `(.L_x_12) ;  /* 0x00000000004c0947 */ /* 0x000fea0003800000 */
[----:B-1----:R-:W1:Y:S01]  /*08f0*/  S2UR UR6, SR_CgaCtaId ;  /* 0x00000000000679c3 */ /* 0x002e620000008800 */
[----:B------:R-:W-:Y:S01]  /*0900*/  UMOV UR4, 0x1e0 ;  /* 0x000001e000047882 */ /* 0x000fe20000000000 */
[----:B------:R-:W-:Y:S01]  /*0910*/  UMOV UR5, 0x400 ;  /* 0x0000040000057882 */ /* 0x000fe20000000000 */
[----:B------:R-:W-:Y:S01]  /*0920*/  USEL UR4, UR4, 0x1a0, UP3 ;  /* 0x000001a004047887 */ /* 0x000fe20009800000 */
[----:B------:R-:W-:Y:S01]  /*0930*/  UMOV UR8, 0x1 ;  /* 0x0000000100087882 */ /* 0x000fe20000000000 */
[----:B------:R-:W-:Y:S01]  /*0940*/  ELECT P0, URZ, PT ;  /* 0x0000000000ff782f */ /* 0x000fe20003800000 */
[----:B------:R-:W-:-:S04]  /*0950*/  UIADD3 UR8, UPT, UPT, -UR8, 0x100000, URZ ;  /* 0x0010000008087890 */ /* 0x000fc8000fffe1ff */
[----:B------:R-:W-:Y:S02]  /*0960*/  USHF.L.U32 UR9, UR8, 0xb, URZ ;  /* 0x0000000b08097899 */ /* 0x000fe400080006ff */
[----:B------:R-:W-:Y:S02]  /*0970*/  USHF.L.U32 UR8, UR8, 0x1, URZ ;  /* 0x0000000108087899 */ /* 0x000fe400080006ff */
[----:B-1----:R-:W-:Y:S02]  /*0980*/  ULEA UR6, UR6, UR5, 0x18 ;  /* 0x0000000506067291 */ /* 0x002fe4000f8ec0ff */
[----:B------:R-:W-:-:S04]  /*0990*/  UIADD3 UR4, UPT, UPT, -UR4, 0x100000, URZ ;  /* 0x0010000004047890 */ /* 0x000fc8000fffe1ff */
[----:B------:R-:W-:Y:S02]  /*09a0*/  USHF.L.U32 UR5, UR4, 0xb, URZ ;  /* 0x0000000b04057899 */ /* 0x000fe400080006ff */
[----:B------:R-:W-:Y:S01]  /*09b0*/  USHF.L.U32 UR4, UR4, 0x1, URZ ;  /* 0x0000000104047899 */ /* 0x000fe200080006ff */
[----:B------:R-:W1:Y:S03]  /*09c0*/  FENCE.VIEW.ASYNC.S ;  /* 0x00000000000073c6 */ /* 0x000e660000000000 */
[----:B-1----:R2:W1:Y:S08]  /*09d0*/  SYNCS.EXCH.64 URZ, [UR6+0x50], UR8 ;  /* 0x0000500806ff75b2 */ /* 0x0024700008000100 */
[----:B------:R2:W1:Y:S01]  /*09e0*/  SYNCS.EXCH.64 URZ, [UR6+0x60], UR4 ;  /* 0x0000600406ff75b2 */ /* 0x0004620008000100 */
[----:B------:R2:W1:Y:S01]  /*09f0*/  SYNCS.EXCH.64 URZ, [UR6+0x58], UR8 ;  /* 0x0000580806ff75b2 */ /* 0x0004620008000100 */
[----:B------:R2:W1:Y:S02]  /*0a00*/  SYNCS.EXCH.64 URZ, [UR6+0x68], UR4 ;  /* 0x0000680406ff75b2 */ /* 0x0004640008000100 */
[----:B--2---:R-:W-:Y:S01]  /*0a10*/  NOP ;  /* 0x0000000000007918 */ /* 0x004fe20000000000 */
.L_x_12:
        /* <DEDUP_REMOVED lines=18> */
[----:B------:R2:W1:Y:S01]  /*0b40*/  SYNCS.EXCH.64 URZ, [UR4+0x90], UR6 ;  /* 0x0000900604ff75b2 */ /* 0x0004620008000100 */
[----:B------:R2:W1:Y:S01]  /*0b50*/  SYNCS.EXCH.64 URZ, [UR4+0x78], UR8 ;  /* 0x0000780804ff75b2 */ /* 0x0004620008000100 */
[----:B------:R2:W1:Y:S01]  /*0b60*/  SYNCS.EXCH.64 URZ, [UR4+0x98], UR6 ;  /* 0x0000980604ff75b2 */ /* 0x0004620008000100 */
[----:B------:R2:W1:Y:S01]  /*0b70*/  SYNCS.EXCH.64 URZ, [UR4+0x80], UR8 ;  /* 0x0000800804ff75b2 */ /* 0x0004620008000100 */
[----:B------:R2:W1:Y:S01]  /*0b80*/  SYNCS.EXCH.64 URZ, [UR4+0xa0], UR6 ;  /* 0x0000a00604ff75b2 */ /* 0x0004620008000100 */
[----:B------:R2:W1:Y:S01]  /*0b90*/  SYNCS.EXCH.64 URZ, [UR4+0x88], UR8 ;  /* 0x0000880804ff75b2 */ /* 0x0004620008000100 */
[----:B------:R2:W1:Y:S02]  /*0ba0*/  SYNCS.EXCH.64 URZ, [UR4+0xa8], UR6 ;  /* 0x0000a80604ff75b2 */ /* 0x0004640008000100 */
[----:B--2---:R-:W-:Y:S01]  /*0bb0*/  NOP ;  /* 0x0000000000007918 */ /* 0x004fe20000000000 */
.L_x_13:
[----:B------:R-:W2:Y:S01]  /*0bc0*/  SHFL.IDX PT, R2, R142, RZ, 0x1f ;  /* 0x00001fff8e027589 */ /* 0x000ea200000e0000 */
[----:B------:R-:W1:Y:S01]  /*0bd0*/  S2UR UR61, SR_CgaCtaId ;  /* 0x00000000003d79c3 */ /* 0x000e620000008800 */
[----:B------:R-:W-:Y:S01]  /*0be0*/  NOP ;  /* 0x0000000000007918 */ /* 0x000fe20000000000 */
[----:B--2---:R-:W-:-:S13]  /*0bf0*/  ISETP.NE.AND P0, PT, R2, 0x3, PT ;  /* 0x000000030200780c */ /* 0x004fda0003f05270 */
[----:B-1----:R-:W-:Y:S05]  /*0c00*/  @P0 BRA `(.L_x_14) ;  /* 0x0000000000340947 */ /* 0x002fea0003800000 */
[----:B------:R-:W-:Y:S01]  /*0c10*/  UMOV UR4, 0x400 ;  /* 0x0000040000047882 */ /* 0x000fe20000000000 */
[----:B------:R-:W-:Y:S01]  /*0c20*/  UMOV UR6, 0x20 ;  /* 0x0000002000067882 */ /* 0x000fe20000000000 */
[----:B------:R-:W-:Y:S02]  /*0c30*/  ULEA UR4, UR61, UR4, 0x18 ;  /* 0x000000043d047291 */ /* 0x000fe4000f8ec0ff */
[----:B------:R-:W-:-:S04]  /*0c40*/  UIADD3 UR6, UPT, UPT, -UR6, 0x100000, URZ ;  /* 0x0010000006067890 */ /* 0x000fc8000fffe1ff */
[----:B------:R-:W-:Y:S02]  /*0c50*/  USHF.L.U32 UR7, UR6, 0xb, URZ ;  /* 0x0000000b06077899 */ /* 0x000fe400080006ff */
[----:B------:R-:W-:Y:S01]  /*0c60*/  USHF.L.U32 UR6, UR6, 0x1, URZ ;  /* 0x0000000106067899 */ /* 0x000fe200080006ff */
[----:B------:R-:W-:Y:S01]  /*0c70*/  ELECT P0, URZ, PT ;  /* 0x0000000000ff782f */ /* 0x000fe20003800000 */
[----:B------:R-:W1:Y:S10]  /*0c80*/  FENCE.VIEW.ASYNC.S ;  /* 0x00000000000073c6 */ /* 0x000e740000000000 */
[----:B-1----:R1:W2:Y:S01]  /*0c90*/  SYNCS.EXCH.64 URZ, [UR4+0xb0], UR6 ;  /* 0x0000b00604ff75b2 */ /* 0x0022a20008000100 */
[----:B------:R1:W1:Y:S01]  /*0ca0*/  SYNCS.EXCH.64 URZ, [UR4+0xc0], UR6 ;  /* 0x0000c00604ff75b2 */ /* 0x0002620008000100 */
[----:B------:R1:W1:Y:S01]  /*0cb0*/  SYNCS.EXCH.64 URZ, [UR4+0xb8], UR6 ;  /* 0x0000b80604ff75b2 */ /* 0x0002620008000100 */
[----:B------:R1:W1:Y:S01]  /*0cc0*/  SYNCS.EXCH.64 URZ, [UR4+0xc8], UR6 ;  /* 0x0000c80604ff75b2 */ /* 0x0002620008000100 */
[----:B------:R-:W-:Y:S01]  /*0cd0*/  NOP ;  /* 0x0000000000007918 */ /* 0x000fe20000000000 */
.L_x_14:
[----:B-1----:R-:W1:Y:S01]  /*0ce0*/  LDCU UR4, c[0x0][0x36c] ;  /* 0x00006d80ff0477ac */ /* 0x002e620008000800 */
[----:B------:R-:W-:Y:S01]  /*0cf0*/  ISETP.NE.OR P3, PT, R0, 0x2, !P3 ;  /* 0x000000020000780c */ /* 0x000fe20005f65670 */
[----:B------:R-:W-:Y:S01]  /*0d00*/  NOP ;  /* 0x0000000000007918 */ /* 0x000fe20000000000 */
[----:B------:R-:W-:Y:S01]  /*0d10*/  LOP3.LUT R0, R131, 0x1f, RZ, 0xc0, !PT ;  /* 0x0000001f83007812 */ /* 0x000fe200078ec0ff */
[----:B------:R-:W-:Y:S02]  /*0d20*/  UISETP.NE.AND UP4, UPT, UR22, URZ, UPT ;  /* 0x000000ff1600728c */ /* 0x000fe4000bf85270 */
[----:B-1----:R-:W-:-:S09]  /*0d30*/  UISETP.EQ.U32.AND UP5, UPT, UR4, 0x1, UPT ;  /* 0x000000010400788c */ /* 0x002fd2000bfa2070 */
[----:B------:R-:W-:Y:S05]  /*0d40*/  BRA.U !UP5, `(.L_x_15) ;  /* 0x000000010d087547 */ /* 0x000fea000b800000 */
[----:B--234-:R-:W-:Y:S01]  /*0d50*/  UCGABAR_ARV ;  /* 0x00000000000079c7 */ /* 0x01cfe20008000000 */
[----:B------:R-:W-:Y:S05]  /*0d60*/  BRA `(.L_x_16) ;  /* 0x0000000000047947 */ /* 0x000fea0003800000 */
.L_x_15:
[----:B--234-:R-:W-:Y:S01]  /*0d70*/  NOP ;  /* 0x0000000000007918 */ /* 0x01cfe20000000000 */
.L_x_16:
[----:B------:R-:W1:Y:S01]  /*0d80*/  S2UR UR7, SR_CTAID.X ;  /* 0x00000000000779c3 */ /* 0x000e620000002500 */
[----:B------:R-:W-:-:S05]  /*0d90*/  CS2R.32 R3, SR_CgaSize ;  /* 0x0000000000037805 */ /* 0x000fca0000008a00 */
[----:B------:R-:W-:-:S05]  /*0da0*/  IMAD R3, R3, -0xa0, RZ ;  /* 0xffffff6003037824 */ /* 0x000fca00078e02ff */
[----:B------:R-:W-:-:S14]  /*0db0*/  R2UR UR5, R3 ;  /* 0x00000000030572ca */ /* 0x000fdc00000e0000 */
[----:B------:R-:W2:Y:S01]  /*0dc0*/  LDCU UR5, c[0x0][UR5+0x2b0] ;  /* 0x00005600050577ac */ /* 0x000ea20008000800 */
[----:B------:R-:W-:-:S05]  /*0dd0*/  CS2R.32 R3, SR_CgaSize ;  /* 0x0000000000037805 */ /* 0x000fca0000008a00 */
[----:B------:R-:W-:-:S05]  /*0de0*/  IMAD R3, R3, -0xa0, RZ ;  /* 0xffffff6003037824 */ /* 0x000fca00078e02ff */
[----:B------:R-:W-:-:S14]  /*0df0*/  R2UR UR4, R3 ;  /* 0x00000000030472ca */ /* 0x000fdc00000e0000 */
[----:B------:R-:W3:Y:S01]  /*0e00*/  LDCU UR4, c[0x0][UR4+0x2b4] ;  /* 0x00005680040477ac */ /* 0x000ee20008000800 */
[----:B------:R-:W4:Y:S01]  /*0e10*/  S2UR UR8, SR_CTAID.Y ;  /* 0x00000000000879c3 */ /* 0x000f220000002600 */
[----:B------:R-:W3:Y:S01]  /*0e20*/  LDCU UR23, c[0x0][0xb24] ;  /* 0x00016480ff1777ac */ /* 0x000ee20008000800 */
[----:B------:R-:W-:-:S05]  /*0e30*/  CS2R.32 R3, SR_CgaSize ;  /* 0x0000000000037805 */ /* 0x000fca0000008a00 */
[----:B------:R-:W-:-:S05]  /*0e40*/  IMAD R3, R3, -0xa0, RZ ;  /* 0xffffff6003037824 */ /* 0x000fca00078e02ff */
[----:B------:R-:W-:-:S14]  /*0e50*/  R2UR UR58, R3 ;  /* 0x00000000033a72ca */ /* 0x000fdc00000e0000 */
[----:B------:R-:W3:Y:S01]  /*0e60*/  LDCU UR58, c[0x0][UR58+0x2a0] ;  /* 0x000054003a3a77ac */ /* 0x000ee20008000800 */
[----:B------:R-:W1:Y:S01]  /*0e70*/  S2UR UR36, SR_CTAID.Z ;  /* 0x00000000002479c3 */ /* 0x000e620000002700 */
[----:B------:R-:W-:-:S05]  /*0e80*/  CS2R.32 R3, SR_CgaSize ;  /* 0x0000000000037805 */ /* 0x000fca0000008a00 */
[----:B------:R-:W-:-:S05]  /*0e90*/  IMAD R3, R3, -0xa0, RZ ;  /* 0xffffff6003037824 */ /* 0x000fca00078e02ff */
[----:B------:R-:W-:-:S14]  /*0ea0*/  R2UR UR55, R3 ;  /* 0x00000000033772ca */ /* 0x000fdc00000e0000 */
[----:B------:R-:W3:Y:S01]  /*0eb0*/  LDCU UR55, c[0x0][UR55+0x2a4] ;  /* 0x00005480373777ac */ /* 0x000ee20008000800 */
[----:B------:R-:W3:Y:S01]  /*0ec0*/  LDCU UR40, c[0x0][0xb24] ;  /* 0x00016480ff2877ac */ /* 0x000ee20008000800 */
[----:B-1----:R-:W-:Y:S01]  /*0ed0*/  I2FP.F32.U32 R3, UR7 ;  /* 0x0000000700037c45 */ /* 0x002fe20008201000 */
[----:B------:R-:W1:Y:S04]  /*0ee0*/  LDCU UR25, c[0x0][0xb30] ;  /* 0x00016600ff1977ac */ /* 0x000e680008000800 */
[----:B--2---:R-:W-:Y:S01]  /*0ef0*/  FMUL R3, R3, UR5 ;  /* 0x0000000503037c20 */ /* 0x004fe20008400000 */
[----:B------:R-:W-:Y:S01]  /*0f00*/  USHF.L.U32 UR28, UR61, 0xc, URZ ;  /* 0x0000000c3d1c7899 */ /* 0x000fe200080006ff */
[----:B----4-:R-:W-:Y:S01]  /*0f10*/  I2FP.F32.U32 R2, UR8 ;  /* 0x0000000800027c45 */ /* 0x010fe20008201000 */
[----:B---3--:R-:W-:-:S03]  /*0f20*/  UISETP.GE.AND UP2, UPT, UR23, 0x1, UPT ;  /* 0x000000011700788c */ /* 0x008fc6000bf46270 */
[----:B------:R-:W2:Y:S01]  /*0f30*/  F2I.U32.TRUNC.NTZ R3, R3 ;  /* 0x0000000300037305 */ /* 0x000ea2000020f000 */
[----:B------:R-:W-:Y:S01]  /*0f40*/  UMOV UR46, UR7 ;  /* 0x00000007002e7c82 */ /* 0x000fe20008000000 */
[----:B------:R-:W-:Y:S01]  /*0f50*/  FMUL R2, R2, UR4 ;  /* 0x0000000402027c20 */ /* 0x000fe20008400000 */
[----:B------:R-:W-:-:S05]  /*0f60*/  UMOV UR45, UR8 ;  /* 0x00000008002d7c82 */ /* 0x000fca0008000000 */
[----:B------:R-:W3:Y:S01]  /*0f70*/  F2I.U32.TRUNC.NTZ R2, R2 ;  /* 0x0000000200027305 */ /* 0x000ee2000020f000 */
[----:B--2---:R-:W-:Y:S02]  /*0f80*/  R2UR UR4, R3 ;  /* 0x00000000030472ca */ /* 0x004fe400000e0000 */
[----:B---3--:R-:W-:Y:S02]  /*0f90*/  R2UR UR6, R2 ;  /* 0x00000000020672ca */ /* 0x008fe400000e0000 */
[----:B------:R-:W-:-:S09]  /*0fa0*/  PRMT R2, RZ, 0x7610, R2 ;  /* 0x00007610ff027816 */ /* 0x000fd20000000002 */
[----:B------:R-:W-:-:S04]  /*0fb0*/  UIADD3 UR5, UPT, UPT, -UR4, URZ, URZ ;  /* 0x000000ff04057290 */ /* 0x000fc8000fffe1ff */
[----:B------:R-:W-:Y:S02]  /*0fc0*/  UIMAD UR58, UR58, UR5, UR7 ;  /* 0x000000053a3a72a4 */ /* 0x000fe4000f8e0207 */
[----:B------:R-:W-:-:S04]  /*0fd0*/  UIADD3 UR4, UPT, UPT, -UR6, URZ, URZ ;  /* 0x000000ff06047290 */ /* 0x000fc8000fffe1ff */
[----:B------:R-:W-:Y:S01]  /*0fe0*/  UIMAD UR55, UR55, UR4, UR8 ;  /* 0x00000004373772a4 */ /* 0x000fe2000f8e0208 */
[----:B-1----:R-:W-:Y:S11]  /*0ff0*/  BRA.U UP4, `(.L_x_17) ;  /* 0x0000000104247547 */ /* 0x002ff6000b800000 */
[----:B------:R-:W-:Y:S02]  /*1000*/  UISETP.NE.AND UP0, UPT, UR55, URZ, UPT ;  /* 0x000000ff3700728c */ /* 0x000fe4000bf05270 */
[----:B------:R-:W-:Y:S02]  /*1010*/  UISETP.NE.AND UP1, UPT, UR55, 0x1, UPT ;  /* 0x000000013700788c */ /* 0x000fe4000bf25270 */
[----:B------:R-:W-:Y:S02]  /*1020*/  UISETP.EQ.OR UP0, UPT, UR58, URZ, !UP0 ;  /* 0x000000ff3a00728c */ /* 0x000fe4000c702670 */
[----:B------:R-:W-:Y:S02]  /*1030*/  USEL UR4, URZ, 0x2, UP1 ;  /* 0x00000002ff047887 */ /* 0x000fe40008800000 */
[----:B------:R-:W-:Y:S02]  /*1040*/  USEL UR5, URZ, 0x1, !UP0 ;  /* 0x00000001ff057887 */ /* 0x000fe4000c000000 */
[----:B------:R-:W-:-:S04]  /*1050*/  UISETP.NE.AND UP0, UPT, UR58, URZ, UPT ;  /* 0x000000ff3a00728c */ /* 0x000fc8000bf05270 */
[----:B------:R-:W-:-:S04]  /*1060*/  USEL UR4, UR4, 0x2, UP0 ;  /* 0x0000000204047887 */ /* 0x000fc80008000000 */
[----:B------:R-:W-:-:S06]  /*1070*/  UIADD3 UR4, UPT, UPT, UR5, UR4, URZ ;  /* 0x0000000405047290 */ /* 0x000fcc000fffe0ff */
[----:B------:R-:W-:Y:S02]  /*1080*/  MOV R2, UR4 ;  /* 0x0000000400027c02 */ /* 0x000fe40008000f00 */
.L_x_17:
[----:B------:R-:W-:Y:S05]  /*1090*/  BRA.U !UP2, `(.L_x_18) ;  /* 0x000000010ad47547 */ /* 0x000fea000b800000 */
[----:B------:R-:W1:Y:S01]  /*10a0*/  LDCU.128 UR12, c[0x0][0xb10] ;  /* 0x00016200ff0c77ac */ /* 0x000e620008000c00 */
[----:B------:R-:W2:Y:S01]  /*10b0*/  LDCU UR6, c[0x0][0x370] ;  /* 0x00006e00ff0677ac */ /* 0x000ea20008000800 */
[----:B------:R-:W3:Y:S01]  /*10c0*/  LDCU UR5, c[0x0][0x374] ;  /* 0x00006e80ff0577ac */ /* 0x000ee20008000800 */
[----:B------:R-:W4:Y:S01]  /*10d0*/  LDCU UR24, c[0x0][0xb0c] ;  /* 0x00016180ff1877ac */ /* 0x000f220008000800 */
[----:B------:R-:W4:Y:S01]  /*10e0*/  LDCU UR4, c[0x0][0xb20] ;  /* 0x00016400ff0477ac */ /* 0x000f220008000800 */
[----:B------:R-:W4:Y:S01]  /*10f0*/  LDCU.64 UR8, c[0x0][0xb28] ;  /* 0x00016500ff0877ac */ /* 0x000f220008000a00 */
[----:B-1----:R-:W-:Y:S02]  /*1100*/  UISETP.NE.AND UP0, UPT, UR14, 0x1, UPT ;  /* 0x000000010e00788c */ /* 0x002fe4000bf05270 */
[----:B---3--:R-:W-:Y:S02]  /*1110*/  UIMAD.WIDE.U32 UR10, UR5, UR15, URZ ;  /* 0x0000000f050a72a5 */ /* 0x008fe4000f8e00ff */
[----:B--2---:R-:W-:-:S02]  /*1120*/  UIMAD.WIDE.U32 UR18, UR6, UR12, URZ ;  /* 0x0000000c061272a5 */ /* 0x004fc4000f8e00ff */
[----:B----4-:R-:W-:Y:S02]  /*1130*/  UISETP.NE.AND UP1, UPT, UR24, 0x1, UPT ;  /* 0x000000011800788c */ /* 0x010fe4000bf25270 */
[----:B------:R-:W-:Y:S01]  /*1140*/  UISETP.NE.AND UP2, UPT, UR23, 0x1, UPT ;  /* 0x000000011700788c */ /* 0x000fe2000bf45270 */
[----:B------:R-:W-:Y:S02]  /*1150*/  UMOV UR10, UR11 ;  /* 0x0000000b000a7c82 */ /* 0x000fe40008000000 */
[----:B------:R-:W-:Y:S01]  /*1160*/  UMOV UR18, UR19 ;  /* 0x0000001300127c82 */ /* 0x000fe20008000000 */
[----:B------:R-:W-:Y:S02]  /*1170*/  @UP0 USHF.R.U32.HI UR5, URZ, UR4, UR10 ;  /* 0x00000004ff050299 */ /* 0x000fe4000801160a */
[----:B------:R-:W-:Y:S02]  /*1180*/  UIMAD.WIDE.U32 UR20, UR45, UR15, URZ ;  /* 0x0000000f2d1472a5 */ /* 0x000fe4000f8e00ff */
[----:B------:R-:W-:-:S02]  /*1190*/  UIMAD.WIDE.U32 UR10, UR5, UR8, URZ ;  /* 0x00000008050a72a5 */ /* 0x000fc4000f8e00ff */
[----:B------:R-:W-:Y:S02]  /*11a0*/  @UP1 USHF.R.U32.HI UR6, URZ, UR13, UR18 ;  /* 0x0000000dff061299 */ /* 0x000fe40008011612 */
[----:B------:R-:W-:Y:S02]  /*11b0*/  UIMAD.WIDE.U32 UR16, UR46, UR12, URZ ;  /* 0x0000000c2e1072a5 */ /* 0x000fe4000f8e00ff */
[----:B------:R-:W-:Y:S01]  /*11c0*/  UIMAD.WIDE.U32 UR18, UR6, UR8, URZ ;  /* 0x00000008061272a5 */ /* 0x000fe2000f8e00ff */
[----:B------:R-:W-:Y:S01]  /*11d0*/  UMOV UR20, UR21 ;  /* 0x0000001500147c82 */ /* 0x000fe20008000000 */
[----:B------:R-:W-:Y:S01]  /*11e0*/  UMOV UR10, UR11 ;  /* 0x0000000b000a7c82 */ /* 0x000fe20008000000 */
[----:B------:R-:W-:Y:S02]  /*11f0*/  USHF.R.U32.HI UR20, URZ, UR4, UR20 ;  /* 0x00000004ff147299 */ /* 0x000fe40008011614 */
[----:B------:R-:W-:Y:S02]  /*1200*/  @UP2 USHF.R.U32.HI UR5, URZ, UR9, UR10 ;  /* 0x00000009ff052299 */ /* 0x000fe4000801160a */
[----:B------:R-:W-:Y:S01]  /*1210*/  UMOV UR7, UR19 ;  /* 0x0000001300077c82 */ /* 0x000fe20008000000 */
[----:B------:R-:W-:Y:S01]  /*1220*/  UMOV UR16, UR17 ;  /* 0x0000001100107c82 */ /* 0x000fe20008000000 */
[----:B------:R-:W-:-:S02]  /*1230*/  @UP2 USHF.R.U32.HI UR6, URZ, UR9, UR7 ;  /* 0x00000009ff062299 */ /* 0x000fc40008011607 */
[----:B------:R-:W-:Y:S02]  /*1240*/  USHF.R.U32.HI UR13, URZ, UR13, UR16 ;  /* 0x0000000dff0d7299 */ /* 0x000fe40008011610 */
[----:B------:R-:W-:Y:S02]  /*1250*/  USEL UR4, UR45, UR20, !UP0 ;  /* 0x000000142d047287 */ /* 0x000fe4000c000000 */
[----:B------:R-:W-:Y:S02]  /*1260*/  UIMAD UR7, UR5, UR23, URZ ;  /* 0x00000017050772a4 */ /* 0x000fe4000f8e02ff */
[----:B------:R-:W-:Y:S02]  /*1270*/  USEL UR5, UR46, UR13, !UP1 ;  /* 0x0000000d2e057287 */ /* 0x000fe4000c800000 */
[----:B------:R-:W-:Y:S02]  /*1280*/  UIMAD UR12, UR6, UR23, URZ ;  /* 0x00000017060c72a4 */ /* 0x000fe4000f8e02ff */
[----:B------:R-:W-:-:S02]  /*1290*/  UISETP.GE.AND UP0, UPT, UR4, UR7, UPT ;  /* 0x000000070400728c */ /* 0x000fc4000bf06270 */
[----:B------:R-:W-:Y:S02]  /*12a0*/  UIMAD.WIDE.U32 UR10, UR4, UR8, URZ ;  /* 0x00000008040a72a5 */ /* 0x000fe4000f8e00ff */
[----:B------:R-:W-:Y:S02]  /*12b0*/  UISETP.GE.OR UP0, UPT, UR5, UR12, UP0 ;  /* 0x0000000c0500728c */ /* 0x000fe40008706670 */
[----:B------:R-:W-:Y:S02]  /*12c0*/  UIMAD.WIDE.U32 UR12, UR5, UR8, URZ ;  /* 0x00000008050c72a5 */ /* 0x000fe4000f8e00ff */
[----:B------:R-:W-:Y:S01]  /*12d0*/  UIADD3 UR10, UPT, UPT, -UR4, URZ, URZ ;  /* 0x000000ff040a7290 */ /* 0x000fe2000fffe1ff */
[----:B------:R-:W-:Y:S01]  /*12e0*/  UMOV UR8, UR11 ;  /* 0x0000000b00087c82 */ /* 0x000fe20008000000 */
[----:B------:R-:W-:Y:S02]  /*12f0*/  UIADD3 UR11, UPT, UPT, -UR5, URZ, URZ ;  /* 0x000000ff050b7290 */ /* 0x000fe4000fffe1ff */
[----:B------:R-:W-:-:S03]  /*1300*/  USHF.R.U32.HI UR8, URZ, UR9, UR8 ;  /* 0x00000009ff087299 */ /* 0x000fc60008011608 */
[----:B------:R-:W-:Y:S01]  /*1310*/  @!UP0 UMOV UR7, UR13 ;  /* 0x0000000d00078c82 */ /* 0x000fe20008000000 */
[----:B------:R-:W-:Y:S02]  /*1320*/  UIMAD UR45, UR14, UR10, UR45 ;  /* 0x0000000a0e2d72a4 */ /* 0x000fe4000f8e022d */
[----:B------:R-:W-:Y:S02]  /*1330*/  USEL UR8, UR4, UR8, !UP2 ;  /* 0x0000000804087287 */ /* 0x000fe4000d000000 */
[----:B------:R-:W-:Y:S02]  /*1340*/  @!UP0 USHF.R.U32.HI UR7, URZ, UR9, UR7 ;  /* 0x00000009ff078299 */ /* 0x000fe40008011607 */
[----:B------:R-:W-:Y:S02]  /*1350*/  UIADD3 UR9, UPT, UPT, -UR8, URZ, URZ ;  /* 0x000000ff08097290 */ /* 0x000fe4000fffe1ff */
[----:B------:R-:W-:Y:S02]  /*1360*/  @!UP0 USEL UR7, UR5, UR7, !UP2 ;  /* 0x0000000705078287 */ /* 0x000fe4000d000000 */
[----:B------:R-:W-:-:S02]  /*1370*/  UIMAD UR9, UR23, UR9, UR4 ;  /* 0x00000009170972a4 */ /* 0x000fc4000f8e0204 */
[----:B------:R-:W-:Y:S02]  /*1380*/  @!UP0 UIADD3 UR8, UPT, UPT, UR8, -UR7, URZ ;  /* 0x8000000708088290 */ /* 0x000fe4000fffe0ff */
[----:B------:R-:W-:Y:S02]  /*1390*/  @!UP0 UIMAD UR6, UR9, UR6, UR7 ;  /* 0x00000006090682a4 */ /* 0x000fe4000f8e0207 */
[----:B------:R-:W-:Y:S02]  /*13a0*/  @!UP0 UIMAD UR4, UR8, UR23, UR5 ;  /* 0x00000017080482a4 */ /* 0x000fe4000f8e0205 */
[----:B------:R-:W-:Y:S02]  /*13b0*/  UIMAD UR46, UR24, UR11, UR46 ;  /* 0x0000000b182e72a4 */ /* 0x000fe4000f8e022e */
[----:B------:R-:W-:Y:S01]  /*13c0*/  UIMAD UR45, UR4, UR14, UR45 ;  /* 0x0000000e042d72a4 */ /* 0x000fe2000f8e022d */
[----:B------:R-:W-:Y:S02]  /*13d0*/  @!UP0 UMOV UR5, UR6 ;  /* 0x0000000600058c82 */ /* 0x000fe40008000000 */
[----:B------:R-:W-:-:S12]  /*13e0*/  UIMAD UR46, UR5, UR24, UR46 ;  /* 0x00000018052e72a4 */ /* 0x000fd8000f8e022e */
.L_x_18:
[----:B------:R-:W-:Y:S02]  /*13f0*/  UISETP.NE.AND UP1, UPT, UR25, 0x1, UPT ;  /* 0x000000011900788c */ /* 0x000fe4000bf25270 */
[----:B------:R-:W-:Y:S02]  /*1400*/  UISETP.NE.AND UP0, UPT, UR22, 0x2, UPT ;  /* 0x000000021600788c */ /* 0x000fe4000bf05270 */
[----:B------:R-:W-:-:S05]  /*1410*/  ULOP3.LUT UR28, UR28, 0x1000, URZ, 0xc0, !UPT ;  /* 0x000010001c1c7892 */ /* 0x000fca000f8ec0ff */
[----:B------:R-:W-:Y:S07]  /*1420*/  BRA.U UP1, `(.L_x_19) ;  /* 0x0000000101447547 */ /* 0x000fee000b800000 */
[----:B------:R-:W1:Y:S01]  /*1430*/  LDCU.128 UR8, c[0x0][0xb10] ;  /* 0x00016200ff0877ac */ /* 0x000e620008000c00 */
[----:B------:R-:W2:Y:S01]  /*1440*/  LDCU UR12, c[0x0][0xb0c] ;  /* 0x00016180ff0c77ac */ /* 0x000ea20008000800 */
[----:B------:R-:W3:Y:S01]  /*1450*/  LDCU UR13, c[0x0][0xb20] ;  /* 0x00016400ff0d77ac */ /* 0x000ee20008000800 */
[----:B-1----:R-:W-:Y:S02]  /*1460*/  UIMAD.WIDE.U32 UR6, UR46, UR8, URZ ;  /* 0x000000082e0672a5 */ /* 0x002fe4000f8e00ff */
[----:B------:R-:W-:Y:S02]  /*1470*/  UIMAD.WIDE.U32 UR4, UR45, UR11, URZ ;  /* 0x0000000b2d0472a5 */ /* 0x000fe4000f8e00ff */
[----:B--2---:R-:W-:Y:S02]  /*1480*/  UISETP.NE.AND UP2, UPT, UR12, 0x1, UPT ;  /* 0x000000010c00788c */ /* 0x004fe4000bf45270 */
[----:B------:R-:W-:Y:S01]  /*1490*/  UISETP.NE.AND UP1, UPT, UR10, 0x1, UPT ;  /* 0x000000010a00788c */ /* 0x000fe2000bf25270 */
[----:B------:R-:W-:-:S02]  /*14a0*/  UMOV UR6, UR7 ;  /* 0x0000000700067c82 */ /* 0x000fc40008000000 */
[----:B------:R-:W-:Y:S01]  /*14b0*/  UMOV UR4, UR5 ;  /* 0x0000000500047c82 */ /* 0x000fe20008000000 */
[----:B------:R-:W-:Y:S02]  /*14c0*/  USHF.R.U32.HI UR6, URZ, UR9, UR6 ;  /* 0x00000009ff067299 */ /* 0x000fe40008011606 */
[----:B---3--:R-:W-:Y:S02]  /*14d0*/  USHF.R.U32.HI UR4, URZ, UR13, UR4 ;  /* 0x0000000dff047299 */ /* 0x008fe40008011604 */
[----:B------:R-:W-:Y:S02]  /*14e0*/  USEL UR5, UR46, UR6, !UP2 ;  /* 0x000000062e057287 */ /* 0x000fe4000d000000 */
[----:B------:R-:W-:-:S04]  /*14f0*/  USEL UR4, UR45, UR4, !UP1 ;  /* 0x000000042d047287 */ /* 0x000fc8000c800000 */
[----:B------:R-:W-:Y:S02]  /*1500*/  UIADD3 UR6, UPT, UPT, UR5, -UR4, URZ ;  /* 0x8000000405067290 */ /* 0x000fe4000fffe0ff */
[----:B------:R-:W-:Y:S02]  /*1510*/  UIADD3 UR4, UPT, UPT, -UR5, UR4, URZ ;  /* 0x0000000405047290 */ /* 0x000fe4000fffe1ff */
[----:B------:R-:W-:Y:S02]  /*1520*/  UIMAD UR45, UR6, UR10, UR45 ;  /* 0x0000000a062d72a4 */ /* 0x000fe4000f8e022d */
[----:B------:R-:W-:-:S12]  /*1530*/  UIMAD UR46, UR4, UR12, UR46 ;  /* 0x0000000c042e72a4 */ /* 0x000fd8000f8e022e */
.L_x_19:
[----:B------:R-:W-:Y:S05]  /*1540*/  BRA.U !UP5, `(.L_x_20) ;  /* 0x000000010d0c7547 */ /* 0x000fea000b800000 */
[----:B------:R-:W-:Y:S01]  /*1550*/  UCGABAR_WAIT ;  /* 0x0000000000007dc7 */ /* 0x000fe20008000000 */
[----:B------:R-:W-:Y:S01]  /*1560*/  CCTL.IVALL ;  /* 0x00000000ff00798f */ /* 0x000fe20002000000 */
[----:B------:R-:W-:Y:S05]  /*1570*/  BRA `(.L_x_21) ;  /* 0x0000000000047947 */ /* 0x000fea0003800000 */
.L_x_20:
[----:B------:R-:W-:Y:S06]  /*1580*/  BAR.SYNC.DEFER_BLOCKING 0x0 ;  /* 0x0000000000007b1d */ /* 0x000fec0000010000 */
.L_x_21:
[----:B------:R-:W-:Y:S05]  /*1590*/  BRA.U UP0, `(.L_x_22) ;  /* 0x0000001100887547 */ /* 0x000fea000b800000 */
[----:B------:R-:W1:Y:S01]  /*15a0*/  LDCU UR6, c[0x0][0x38c] ;  /* 0x00007180ff0677ac */ /* 0x000e620008000800 */
[----:B------:R-:W-:Y:S01]  /*15b0*/  PLOP3.LUT P1, PT, PT, PT, UP3, 0x80, 0x8 ;  /* 0x000000000008781c */ /* 0x000fe20003f2f038 */
[----:B------:R-:W-:Y:S01]  /*15c0*/  IMAD.MOV.U32 R12, RZ, RZ, 0x1 ;  /* 0x00000001ff0c7424 */ /* 0x000fe200078e00ff */
[----:B------:R-:W-:Y:S01]  /*15d0*/  ISETP.EQ.OR P2, PT, R0, RZ, P3 ;  /* 0x000000ff0000720c */ /* 0x000fe20001f42670 */
[----:B------:R-:W-:Y:S01]  /*15e0*/  UMOV UR7, 0x400 ;  /* 0x0000040000077882 */ /* 0x000fe20000000000 */
[----:B------:R-:W-:Y:S01]  /*15f0*/  UISETP.NE.AND UP1, UPT, UR22, URZ, UPT ;  /* 0x000000ff1600728c */ /* 0x000fe2000bf25270 */
[----:B------:R-:W-:Y:S01]  /*1600*/  PLOP3.LUT P1, PT, P1, PT, PT, 0x8, 0x80 ;  /* 0x000000000080781c */ /* 0x000fe20000f2e170 */
[----:B------:R-:W-:Y:S01]  /*1610*/  ULEA UR7, UR61, UR7, 0x18 ;  /* 0x000000073d077291 */ /* 0x000fe2000f8ec0ff */
[----:B------:R-:W-:Y:S01]  /*1620*/  CS2R R10, SRZ ;  /* 0x00000000000a7805 */ /* 0x000fe2000001ff00 */
[----:B------:R-:W-:Y:S01]  /*1630*/  IMAD.MOV.U32 R9, RZ, RZ, RZ ;  /* 0x000000ffff097224 */ /* 0x000fe200078e00ff */
[----:B------:R-:W2:Y:S01]  /*1640*/  LDCU UR41, c[0x0][0x370] ;  /* 0x00006e00ff2977ac */ /* 0x000ea20008000800 */
[----:B------:R-:W-:Y:S01]  /*1650*/  IMAD.MOV.U32 R8, RZ, RZ, 0x1 ;  /* 0x00000001ff087424 */ /* 0x000fe200078e00ff */
[----:B------:R-:W3:Y:S01]  /*1660*/  LDCU.64 UR26, c[0x0][0x348] ;  /* 0x00006900ff1a77ac */ /* 0x000ee20008000a00 */
[----:B-1----:R-:W-:-:S02]  /*1670*/  UIADD3 UR5, UPT, UPT, UR6, 0x3f, URZ ;  /* 0x0000003f06057890 */ /* 0x002fc4000fffe0ff */
[----:B------:R-:W-:Y:S02]  /*1680*/  USHF.R.U32.HI UR47, URZ, 0x6, UR28 ;  /* 0x00000006ff2f7899 */ /* 0x000fe4000801161c */
[----:B------:R-:W-:Y:S02]  /*1690*/  USHF.R.S32.HI UR4, URZ, 0x1f, UR5 ;  /* 0x0000001fff047899 */ /* 0x000fe40008011405 */
[----:B------:R-:W-:Y:S02]  /*16a0*/  UIADD3 UR48, UPT, UPT, UR6, 0x7e, URZ ;  /* 0x0000007e06307890 */ /* 0x000fe4000fffe0ff */
[----:B------:R-:W-:Y:S01]  /*16b0*/  ULEA.HI UR4, UR4, UR5, URZ, 0x6 ;  /* 0x0000000504047291 */ /* 0x000fe2000f8f30ff */
[----:B------:R-:W1:Y:S03]  /*16c0*/  LDCU UR39, c[0x0][0x374] ;  /* 0x00006e80ff2777ac */ /* 0x000e660008000800 */
[----:B------:R-:W-:-:S02]  /*16d0*/  USHF.R.S32.HI UR43, URZ, 0x6, UR4 ;  /* 0x00000006ff2b7899 */ /* 0x000fc40008011404 */
[----:B------:R-:W-:Y:S02]  /*16e0*/  UIADD3 UR4, UPT, UPT, UR6, -0x1, URZ ;  /* 0xffffffff06047890 */ /* 0x000fe4000fffe0ff */
[----:B------:R-:W-:Y:S02]  /*16f0*/  UISETP.LT.U32.AND UP0, UPT, UR43, 0x3, UPT ;  /* 0x000000032b00788c */ /* 0x000fe4000bf01070 */
[----:B------:R-:W-:Y:S02]  /*1700*/  UISETP.GE.U32.AND UP2, UPT, UR4, -0x7f, UPT ;  /* 0xffffff810400788c */ /* 0x000fe4000bf46070 */
[----:B------:R-:W-:Y:S02]  /*1710*/  USEL UR42, UR43, 0x3, UP0 ;  /* 0x000000032b2a7887 */ /* 0x000fe40008000000 */
[----:B------:R-:W-:Y:S02]  /*1720*/  USEL UR24, UR34, 0x2, UP1 ;  /* 0x0000000222187887 */ /* 0x000fe40008800000 */
[----:B------:R-:W-:-:S02]  /*1730*/  UIADD3 UR21, UPT, UPT, UR42, -0x1, URZ ;  /* 0xffffffff2a157890 */ /* 0x000fc4000fffe0ff */
[----:B------:R-:W-:Y:S02]  /*1740*/  UIADD3 UR29, UPT, UPT, UR7, 0x4400, UR28 ;  /* 0x00004400071d7890 */ /* 0x000fe4000fffe01c */
[----:B------:R-:W-:Y:S02]  /*1750*/  UIADD3 UR44, UPT, UPT, UR43, -UR42, URZ ;  /* 0x8000002a2b2c7290 */ /* 0x000fe4000fffe0ff */
[----:B------:R-:W-:Y:S01]  /*1760*/  @UP2 UIADD3 UR21, UPT, UPT, UR42, URZ, URZ ;  /* 0x000000ff2a152290 */ /* 0x000fe2000fffe0ff */
[----:B------:R-:W-:-:S03]  /*1770*/  UMOV UR5, URZ ;  /* 0x000000ff00057c82 */ /* 0x000fc60008000000 */
[----:B-123--:R-:W-:-:S12]  /*1780*/  UIADD3 UR21, UPT, UPT, UR21, 0x1, URZ ;  /* 0x0000000115157890 */ /* 0x00efd8000fffe0ff */
.L_x_42:
[----:B------:R-:W-:-:S09]  /*1790*/  UISETP.NE.AND UP0, UPT, UR61, URZ, UPT ;  /* 0x000000ff3d00728c */ /* 0x000fd2000bf05270 */
[----:B------:R-:W-:Y:S05]  /*17a0*/  BRA.U UP0, `(.L_x_23) ;  /* 0x0000000100287547 */ /* 0x000fea000b800000 */
[----:B------:R-:W-:Y:S02]  /*17b0*/  LEA R0, R9, UR7, 0x3 ;  /* 0x0000000709007c11 */ /* 0x000fe4000f8e18ff */
[----:B------:R-:W-:-:S04]  /*17c0*/  SHF.L.U32 R2, R8, 0x1f, RZ ;  /* 0x0000001f08027819 */ /* 0x000fc800000006ff */
[----:B------:R-:W1:Y:S02]  /*17d0*/  SYNCS.PHASECHK.TRANS64.TRYWAIT P0, [R0+URZ+0xc0], R2 ;  /* 0x0000c002000075a7 */ /* 0x000e6400080011ff */
[----:B-1----:R-:W-:Y:S05]  /*17e0*/  @!P0 BRA `(.L_x_24) ;  /* 0x0000005400708947 */ /* 0x002fea0003800000 */
.L_x_101:
[----:B------:R-:W-:Y:S01]  /*17f0*/  VIADD R9, R9, 0x1 ;  /* 0x0000000109097836 */ /* 0x000fe20000000000 */
[----:B------:R1:W-:Y:S04]  /*1800*/  SYNCS.ARRIVE.TRANS64.A1T0 RZ, [R0+URZ+0xb0], RZ ;  /* 0x0000b0ff00ff79a7 */ /* 0x0003e800081000ff */
[----:B------:R-:W-:-:S04]  /*1810*/  ISETP.NE.AND P0, PT, R9, 0x2, PT ;  /* 0x000000020900780c */ /* 0x000fc80003f05270 */
[----:B------:R-:W-:Y:S02]  /*1820*/  SEL R9, R9, RZ, P0 ;  /* 0x000000ff09097207 */ /* 0x000fe40000000000 */
[----:B-1----:R-:W-:-:S04]  /*1830*/  SEL R0, RZ, 0x1, P0 ;  /* 0x00000001ff007807 */ /* 0x002fc80000000000 */
[----:B------:R-:W-:-:S07]  /*1840*/  LOP3.LUT R8, R8, R0, RZ, 0x3c, !PT ;  /* 0x0000000008087212 */ /* 0x000fce00078e3cff */
.L_x_23:
[----:B------:R-:W-:Y:S01]  /*1850*/  ULEA UR4, UR5, UR7, 0x3 ;  /* 0x0000000705047291 */ /* 0x000fe2000f8e18ff */
[----:B------:R-:W-:Y:S01]  /*1860*/  SHF.L.U32 R0, R12, 0x1f, RZ ;  /* 0x0000001f0c007819 */ /* 0x000fe200000006ff */
[----:B------:R-:W-:Y:S02]  /*1870*/  UISETP.GE.U32.AND UP0, UPT, UR48, 0x7f, UPT ;  /* 0x0000007f3000788c */ /* 0x000fe4000bf06070 */
[----:B------:R-:W-:Y:S02]  /*1880*/  USHF.L.U32 UR11, UR45, 0x6, URZ ;  /* 0x000000062d0b7899 */ /* 0x000fe400080006ff */
[----:B------:R-:W-:Y:S01]  /*1890*/  ULEA UR35, UR46, UR47, 0x7 ;  /* 0x0000002f2e237291 */ /* 0x000fe2000f8e38ff */
[----:B------:R-:W-:Y:S02]  /*18a0*/  UMOV UR13, URZ ;  /* 0x000000ff000d7c82 */ /* 0x000fe40008000000 */
[----:B------:R1:W2:Y:S02]  /*18b0*/  SYNCS.PHASECHK.TRANS64.TRYWAIT P0, [UR4+0x18], R0 ;  /* 0x00001800ff0075a7 */ /* 0x0002a40008001104 */
[----:B------:R-:W-:Y:S07]  /*18c0*/  BRA.U !UP0, `(.L_x_25) ;  /* 0x0000000108bc7547 */ /* 0x000fee000b800000 */
[----:B------:R-:W-:Y:S01]  /*18d0*/  UMOV UR6, URZ ;  /* 0x000000ff00067c82 */ /* 0x000fe20008000000 */
[----:B------:R-:W-:-:S05]  /*18e0*/  UMOV UR4, UR5 ;  /* 0x0000000500047c82 */ /* 0x000fca0008000000 */
.L_x_31:
[----:B------:R-:W-:Y:S01]  /*18f0*/  ULEA UR33, UR4, UR7, 0x3 ;  /* 0x0000000704217291 */ /* 0x000fe2000f8e18ff */
[----:B--2---:R-:W-:Y:S01]  /*1900*/  @!P3 MOV R2, 0x3000 ;  /* 0x000030000002b802 */ /* 0x004fe20000000f00 */
[----:B--2-4-:R-:W-:Y:S10]  /*1910*/  @P0 BRA `(.L_x_26) ;  /* 0x00000000000c0947 */ /* 0x014ff40003800000 */
[----:B------:R-:W-:-:S04]  /*1920*/  SHF.L.U32 R3, R12, 0x1f, RZ ;  /* 0x0000001f0c037819 */ /* 0x000fc800000006ff */
[----:B------:R-:W2:Y:S02]  /*1930*/  SYNCS.PHASECHK.TRANS64.TRYWAIT P0, [UR33+0x18], R3 ;  /* 0x00001803ff0075a7 */ /* 0x000ea40008001121 */
[----:B--2---:R-:W-:Y:S05]  /*1940*/  @!P0 BRA `(.L_x_27) ;  /* 0x00000054002c8947 */ /* 0x004fea0003800000 */
.L_x_26:
[----:B------:R2:W-:Y:S01]  /*1950*/  @!P3 SYNCS.ARRIVE.TRANS64 RZ, [UR33], R2 ;  /* 0x00000002ffffb9a7 */ /* 0x0005e20008000021 */
[----:B------:R-:W-:-:S04]  /*1960*/  ULOP3.LUT UR5, UR24, 0x2, URZ, 0xfc, !UPT ;  /* 0x0000000218057892 */ /* 0x000fc8000f8efcff */
[----:B------:R-:W-:-:S09]  /*1970*/  UISETP.NE.AND UP0, UPT, UR5, 0x2, UPT ;  /* 0x000000020500788c */ /* 0x000fd2000bf05270 */
[----:B------:R-:W-:Y:S05]  /*1980*/  BRA.U UP0, `(.L_x_28) ;  /* 0x0000000100047547 */ /* 0x000fea000b800000 */
[----:B------:R-:W-:Y:S05]  /*1990*/  BPT.TRAP 0x1 ;  /* 0x000000040000795c */ /* 0x000fea0000300000 */
.L_x_28:
[----:B------:R-:W-:Y:S04]  /*19a0*/  BSSY.RECONVERGENT B0, `(.L_x_29) ;  /* 0x0000003000007945 */ /* 0x000fe80003800200 */
[----:B------:R-:W-:Y:S05]  /*19b0*/  @P2 BRA `(.L_x_30) ;  /* 0x0000000000042947 */ /* 0x000fea0003800000 */
[----:B------:R-:W-:Y:S05]  /*19c0*/  BPT.TRAP 0x1 ;  /* 0x000000040000795c */ /* 0x000fea0000300000 */
.L_x_30:
[----:B------:R-:W-:Y:S05]  /*19d0*/  BSYNC.RECONVERGENT B0 ;  /* 0x0000000000007941 */ /* 0x000fea0003800200 */
.L_x_29:
[----:B------:R-:W-:Y:S02]  /*19e0*/  UIADD3 UR5, UPT, UPT, UR4, 0x1, URZ ;  /* 0x0000000104057890 */ /* 0x000fe4000fffe0ff */
[----:B------:R-:W-:Y:S02]  /*19f0*/  ULEA UR32, UR4, UR28, 0xd ;  /* 0x0000001c04207291 */ /* 0x000fe4000f8e68ff */
[----:B------:R-:W-:Y:S02]  /*1a00*/  UISETP.NE.AND UP0, UPT, UR5, 0x3, UPT ;  /* 0x000000030500788c */ /* 0x000fe4000bf05270 */
[----:B------:R-:W-:Y:S02]  /*1a10*/  UIADD3 UR16, UP1, UPT, UR26, 0x80, URZ ;  /* 0x000000801a107890 */ /* 0x000fe4000ff3e0ff */
[----:B------:R-:W-:Y:S02]  /*1a20*/  USEL UR9, URZ, 0x1, UP0 ;  /* 0x00000001ff097887 */ /* 0x000fe40008000000 */
[----:B------:R-:W-:-:S02]  /*1a30*/  USEL UR5, UR5, URZ, UP0 ;  /* 0x000000ff05057287 */ /* 0x000fc40008000000 */
[----:B------:R-:W-:Y:S02]  /*1a40*/  UIADD3 UR14, UP0, UPT, UR26, 0x180, URZ ;  /* 0x000001801a0e7890 */ /* 0x000fe4000ff1e0ff */
[----:B------:R-:W-:Y:S01]  /*1a50*/  ULEA UR8, UR5, UR7, 0x3 ;  /* 0x0000000705087291 */ /* 0x000fe2000f8e18ff */
[----:B------:R-:W-:Y:S01]  /*1a60*/  LOP3.LUT R12, R12, UR9, RZ, 0x3c, !PT ;  /* 0x000000090c0c7c12 */ /* 0x000fe2000f8e3cff */
[----:B------:R-:W-:Y:S02]  /*1a70*/  USHF.L.U32 UR34, UR6, 0x6, URZ ;  /* 0x0000000606227899 */ /* 0x000fe400080006ff */
[----:B------:R-:W-:Y:S01]  /*1a80*/  UIADD3.X UR17, UPT, UPT, URZ, UR27, URZ, UP1, !UPT ;  /* 0x0000001bff117290 */ /* 0x000fe20008ffe4ff */
[----:B-1----:R-:W-:Y:S01]  /*1a90*/  SHF.L.U32 R0, R12, 0x1f, RZ ;  /* 0x0000001f0c007819 */ /* 0x002fe200000006ff */
[----:B------:R-:W-:Y:S02]  /*1aa0*/  UIADD3 UR32, UPT, UPT, UR7, 0x4400, UR32 ;  /* 0x0000440007207890 */ /* 0x000fe4000fffe020 */
[----:B------:R-:W-:Y:S01]  /*1ab0*/  UIADD3.X UR15, UPT, UPT, URZ, UR27, URZ, UP0, !UPT ;  /* 0x0000001bff0f7290 */ /* 0x000fe200087fe4ff */
[----:B------:R3:W4:Y:S01]  /*1ac0*/  SYNCS.PHASECHK.TRANS64.TRYWAIT P0, [UR8+0x18], R0 ;  /* 0x00001800ff0075a7 */ /* 0x0007220008001108 */
[----:B------:R-:W-:Y:S01]  /*1ad0*/  ULEA UR8, UR4, UR7, 0xc ;  /* 0x0000000704087291 */ /* 0x000fe2000f8e60ff */
[----:B------:R-:W-:Y:S01]  /*1ae0*/  UMOV UR13, 0x30000 ;  /* 0x00030000000d7882 */ /* 0x000fe20000000000 */
[----:B------:R-:W-:-:S02]  /*1af0*/  UMOV UR18, 0x0 ;  /* 0x0000000000127882 */ /* 0x000fc40000000000 */
[----:B------:R-:W-:Y:S01]  /*1b00*/  UIADD3 UR8, UPT, UPT, UR8, 0xa400, URZ ;  /* 0x0000a40008087890 */ /* 0x000fe2000fffe0ff */
[----:B------:R-:W-:Y:S01]  /*1b10*/  UMOV UR19, 0x10000000 ;  /* 0x1000000000137882 */ /* 0x000fe20000000000 */
[----:B------:R-:W-:Y:S01]  /*1b20*/  UMOV UR12, UR36 ;  /* 0x00000024000c7c82 */ /* 0x000fe20008000000 */
[----:B------:R-:W-:Y:S01]  /*1b30*/  UMOV UR9, UR33 ;  /* 0x0000002100097c82 */ /* 0x000fe20008000000 */
[----:B------:R-:W-:Y:S01]  /*1b40*/  UMOV UR10, UR34 ;  /* 0x00000022000a7c82 */ /* 0x000fe20008000000 */
[----:B------:R1:W-:Y:S01]  /*1b50*/  UTMALDG.3D.MULTICAST [UR32], [UR16], UR13, desc[UR18] ;  /* 0x00001220100073b4 */ /* 0x0003e2000801180d */
[----:B------:R-:W-:Y:S01]  /*1b60*/  UIADD3 UR6, UPT, UPT, UR6, 0x1, URZ ;  /* 0x0000000106067890 */ /* 0x000fe2000fffe0ff */
[----:B------:R-:W-:-:S03]  /*1b70*/  UMOV UR4, UR5 ;  /* 0x0000000500047c82 */ /* 0x000fc60008000000 */
[----:B------:R-:W-:Y:S01]  /*1b80*/  UISETP.NE.AND UP0, UPT, UR6, UR21, UPT ;  /* 0x000000150600728c */ /* 0x000fe2000bf05270 */
[----:B------:R3:W-:Y:S01]  /*1b90*/  UTMALDG.3D [UR8], [UR14], desc[UR18] ;  /* 0x000012080e0075b4 */ /* 0x0007e20008011000 */
[----:B-1----:R-:W-:-:S07]  /*1ba0*/  UMOV UR13, UR21 ;  /* 0x00000015000d7c82 */ /* 0x002fce0008000000 */
[----:B---3--:R-:W-:Y:S05]  /*1bb0*/  BRA.U UP0, `(.L_x_31) ;  /* 0xfffffffd004c7547 */ /* 0x008fea000b83ffff */
.L_x_25:
[----:B------:R-:W-:Y:S01]  /*1bc0*/  ULEA UR4, UR5, UR7, 0x3 ;  /* 0x0000000705047291 */ /* 0x000fe2000f8e18ff */
[----:B-1----:R-:W-:Y:S01]  /*1bd0*/  SHF.L.U32 R0, R12, 0x1f, RZ ;  /* 0x0000001f0c007819 */ /* 0x002fe200000006ff */
[----:B------:R-:W-:Y:S01]  /*1be0*/  @!P1 SYNCS.ARRIVE.TRANS64.A1T0 RZ, [UR7+0x48], RZ ;  /* 0x000048ffffff99a7 */ /* 0x000fe20008100007 */
[----:B------:R-:W-:-:S06]  /*1bf0*/  UISETP.GT.AND UP0, UPT, UR43, UR42, UPT ;  /* 0x0000002a2b00728c */ /* 0x000fcc000bf04270 */
[----:B--2-4-:R1:W2:Y:S03]  /*1c00*/  SYNCS.PHASECHK.TRANS64.TRYWAIT P0, [UR4+0x18], R0 ;  /* 0x00001800ff0075a7 */ /* 0x0142a60008001104 */
[----:B------:R-:W-:Y:S05]  /*1c10*/  BRA.U !UP0, `(.L_x_32) ;  /* 0x0000000108bc7547 */ /* 0x000fea000b800000 */
[----:B------:R-:W-:Y:S01]  /*1c20*/  UIADD3 UR25, UPT, UPT, UR44, UR13, URZ ;  /* 0x0000000d2c197290 */ /* 0x000fe2000fffe0ff */
[----:B------:R-:W-:-:S11]  /*1c30*/  UMOV UR4, UR5 ;  /* 0x0000000500047c82 */ /* 0x000fd60008000000 */
.L_x_38:
[----:B------:R-:W-:Y:S01]  /*1c40*/  ULEA UR17, UR4, UR7, 0x3 ;  /* 0x0000000704117291 */ /* 0x000fe2000f8e18ff */
[----:B--2---:R-:W-:Y:S01]  /*1c50*/  @!P3 MOV R2, 0x3000 ;  /* 0x000030000002b802 */ /* 0x004fe20000000f00 */
[----:B--2-4-:R-:W-:Y:S10]  /*1c60*/  @P0 BRA `(.L_x_33) ;  /* 0x00000000000c0947 */ /* 0x014ff40003800000 */
[----:B------:R-:W-:-:S04]  /*1c70*/  SHF.L.U32 R3, R12, 0x1f, RZ ;  /* 0x0000001f0c037819 */ /* 0x000fc800000006ff */
[----:B------:R-:W2:Y:S02]  /*1c80*/  SYNCS.PHASECHK.TRANS64.TRYWAIT P0, [UR17+0x18], R3 ;  /* 0x00001803ff0075a7 */ /* 0x000ea40008001111 */
[----:B--2---:R-:W-:Y:S05]  /*1c90*/  @!P0 BRA `(.L_x_34) ;  /* 0x0000005000708947 */ /* 0x004fea0003800000 */
.L_x_33:
[----:B------:R2:W-:Y:S01]  /*1ca0*/  @!P3 SYNCS.ARRIVE.TRANS64 RZ, [UR17], R2 ;  /* 0x00000002ffffb9a7 */ /* 0x0005e20008000011 */
[----:B------:R-:W-:-:S04]  /*1cb0*/  ULOP3.LUT UR5, UR24, 0x2, URZ, 0xfc, !UPT ;  /* 0x0000000218057892 */ /* 0x000fc8000f8efcff */
[----:B------:R-:W-:-:S09]  /*1cc0*/  UISETP.NE.AND UP0, UPT, UR5, 0x2, UPT ;  /* 0x000000020500788c */ /* 0x000fd2000bf05270 */
[----:B------:R-:W-:Y:S05]  /*1cd0*/  BRA.U UP0, `(.L_x_35) ;  /* 0x0000000100047547 */ /* 0x000fea000b800000 */
[----:B------:R-:W-:Y:S05]  /*1ce0*/  BPT.TRAP 0x1 ;  /* 0x000000040000795c */ /* 0x000fea0000300000 */
.L_x_35:
[----:B------:R-:W-:Y:S04]  /*1cf0*/  BSSY.RECONVERGENT B0, `(.L_x_36) ;  /* 0x0000003000007945 */ /* 0x000fe80003800200 */
[----:B------:R-:W-:Y:S05]  /*1d00*/  @P2 BRA `(.L_x_37) ;  /* 0x0000000000042947 */ /* 0x000fea0003800000 */
[----:B------:R-:W-:Y:S05]  /*1d10*/  BPT.TRAP 0x1 ;  /* 0x000000040000795c */ /* 0x000fea0000300000 */
.L_x_37:
[----:B------:R-:W-:Y:S05]  /*1d20*/  BSYNC.RECONVERGENT B0 ;  /* 0x0000000000007941 */ /* 0x000fea0003800200 */
.L_x_36:
[----:B------:R-:W-:Y:S02]  /*1d30*/  UIADD3 UR5, UPT, UPT, UR4, 0x1, URZ ;  /* 0x0000000104057890 */ /* 0x000fe4000fffe0ff */
[----:B------:R-:W-:Y:S02]  /*1d40*/  UIADD3 UR14, UP1, UPT, UR26, 0x80, URZ ;  /* 0x000000801a0e7890 */ /* 0x000fe4000ff3e0ff */
[----:B------:R-:W-:Y:S02]  /*1d50*/  UISETP.NE.AND UP0, UPT, UR5, 0x3, UPT ;  /* 0x000000030500788c */ /* 0x000fe4000bf05270 */
[----:B------:R-:W-:Y:S02]  /*1d60*/  USHF.L.U32 UR18, UR13, 0x6, URZ ;  /* 0x000000060d127899 */ /* 0x000fe400080006ff */
[----:B------:R-:W-:Y:S02]  /*1d70*/  USEL UR8, URZ, 0x1, UP0 ;  /* 0x00000001ff087887 */ /* 0x000fe40008000000 */
[----:B------:R-:W-:-:S02]  /*1d80*/  USEL UR5, UR5, URZ, UP0 ;  /* 0x000000ff05057287 */ /* 0x000fc40008000000 */
[----:B------:R-:W-:Y:S02]  /*1d90*/  UIADD3 UR22, UP0, UPT, UR26, 0x180, URZ ;  /* 0x000001801a167890 */ /* 0x000fe4000ff1e0ff */
[----:B------:R-:W-:Y:S01]  /*1da0*/  LOP3.LUT R12, R12, UR8, RZ, 0x3c, !PT ;  /* 0x000000080c0c7c12 */ /* 0x000fe2000f8e3cff */
[----:B------:R-:W-:Y:S02]  /*1db0*/  ULEA UR6, UR5, UR7, 0x3 ;  /* 0x0000000705067291 */ /* 0x000fe4000f8e18ff */
[----:B------:R-:W-:Y:S01]  /*1dc0*/  ULEA UR8, UR4, UR7, 0xc ;  /* 0x0000000704087291 */ /* 0x000fe2000f8e60ff */
[----:B-1----:R-:W-:Y:S01]  /*1dd0*/  SHF.L.U32 R0, R12, 0x1f, RZ ;  /* 0x0000001f0c007819 */ /* 0x002fe200000006ff */
[----:B------:R-:W-:Y:S02]  /*1de0*/  ULEA UR16, UR4, UR29, 0xd ;  /* 0x0000001d04107291 */ /* 0x000fe4000f8e68ff */
[----:B------:R-:W-:Y:S02]  /*1df0*/  UIADD3.X UR15, UPT, UPT, URZ, UR27, URZ, UP1, !UPT ;  /* 0x0000001bff0f7290 */ /* 0x000fe40008ffe4ff */
[----:B------:R-:W-:Y:S01]  /*1e00*/  UIADD3 UR8, UPT, UPT, UR8, 0xa400, URZ ;  /* 0x0000a40008087890 */ /* 0x000fe2000fffe0ff */
[----:B------:R3:W4:Y:S01]  /*1e10*/  SYNCS.PHASECHK.TRANS64.TRYWAIT P0, [UR6+0x18], R0 ;  /* 0x00001800ff0075a7 */ /* 0x0007220008001106 */
[----:B------:R-:W-:Y:S01]  /*1e20*/  UIADD3.X UR23, UPT, UPT, URZ, UR27, URZ, UP0, !UPT ;  /* 0x0000001bff177290 */ /* 0x000fe200087fe4ff */
[----:B------:R-:W-:Y:S01]  /*1e30*/  UMOV UR6, 0x30000 ;  /* 0x0003000000067882 */ /* 0x000fe20000000000 */
[----:B------:R-:W-:Y:S01]  /*1e40*/  UMOV UR30, 0x0 ;  /* 0x00000000001e7882 */ /* 0x000fe20000000000 */
[----:B------:R-:W-:Y:S01]  /*1e50*/  UMOV UR31, 0x10000000 ;  /* 0x10000000001f7882 */ /* 0x000fe20000000000 */
[----:B------:R-:W-:Y:S01]  /*1e60*/  UMOV UR19, UR35 ;  /* 0x0000002300137c82 */ /* 0x000fe20008000000 */
[----:B------:R-:W-:Y:S01]  /*1e70*/  UMOV UR20, UR36 ;  /* 0x0000002400147c82 */ /* 0x000fe20008000000 */
[----:B------:R-:W-:Y:S01]  /*1e80*/  UMOV UR12, UR36 ;  /* 0x00000024000c7c82 */ /* 0x000fe20008000000 */
[----:B------:R-:W-:Y:S01]  /*1e90*/  UMOV UR9, UR17 ;  /* 0x0000001100097c82 */ /* 0x000fe20008000000 */
[----:B------:R-:W-:Y:S01]  /*1ea0*/  UMOV UR10, UR18 ;  /* 0x00000012000a7c82 */ /* 0x000fe20008000000 */
[----:B------:R3:W-:Y:S01]  /*1eb0*/  UTMALDG.3D.MULTICAST [UR16], [UR14], UR6, desc[UR30] ;  /* 0x00001e100e0073b4 */ /* 0x0007e20008011806 */
[----:B------:R-:W-:Y:S01]  /*1ec0*/  UIADD3 UR13, UPT, UPT, UR13, 0x1, URZ ;  /* 0x000000010d0d7890 */ /* 0x000fe2000fffe0ff */
[----:B------:R-:W-:-:S03]  /*1ed0*/  UMOV UR4, UR5 ;  /* 0x0000000500047c82 */ /* 0x000fc60008000000 */
[----:B------:R-:W-:Y:S01]  /*1ee0*/  UISETP.NE.AND UP0, UPT, UR13, UR25, UPT ;  /* 0x000000190d00728c */ /* 0x000fe2000bf05270 */
[----:B------:R3:W-:Y:S08]  /*1ef0*/  UTMALDG.3D [UR8], [UR22], desc[UR30] ;  /* 0x00001e08160075b4 */ /* 0x0007f00008011000 */
[----:B---3--:R-:W-:Y:S05]  /*1f00*/  BRA.U UP0, `(.L_x_38) ;  /* 0xfffffffd004c7547 */ /* 0x008fea000b83ffff */
.L_x_32:
[C---:B------:R-:W-:Y:S01]  /*1f10*/  LEA R3, R11.reuse, UR7, 0x3 ;  /* 0x000000070b037c11 */ /* 0x040fe2000f8e18ff */
[----:B------:R-:W-:Y:S01]  /*1f20*/  NOP ;  /* 0x0000000000007918 */ /* 0x000fe20000000000 */
[----:B-1----:R-:W-:Y:S02]  /*1f30*/  SHF.L.U32 R0, R10, 0x1f, RZ ;  /* 0x0000001f0a007819 */ /* 0x002fe400000006ff */
[----:B------:R-:W-:Y:S02]  /*1f40*/  LEA R4, R11, UR7, 0x4 ;  /* 0x000000070b047c11 */ /* 0x000fe4000f8e20ff */
[----:B--2-4-:R-:W1:Y:S02]  /*1f50*/  SYNCS.PHASECHK.TRANS64.TRYWAIT P0, [R3+URZ+0x50], R0 ;  /* 0x00005000030075a7 */ /* 0x014e6400080011ff */
[----:B-1----:R-:W-:Y:S05]  /*1f60*/  @!P0 BRA `(.L_x_39) ;  /* 0x0000004c00d48947 */ /* 0x002fea0003800000 */
.L_x_104:
[----:B------:R-:W2:Y:S01]  /*1f70*/  LDS.128 R4, [R4+0xe0] ;  /* 0x0000e00004047984 */ /* 0x000ea20000000c00 */
[----:B------:R-:W-:Y:S01]  /*1f80*/  UISETP.GE.AND UP0, UPT, UR40, 0x1, UPT ;  /* 0x000000012800788c */ /* 0x000fe2000bf06270 */
[----:B------:R-:W-:Y:S01]  /*1f90*/  @!PT LDS RZ, [RZ] ;  /* 0x00000000fffff984 */ /* 0x000fe20000000800 */
[----:B------:R-:W-:Y:S01]  /*1fa0*/  @!PT LDS RZ, [RZ] ;  /* 0x00000000fffff984 */ /* 0x000fe20000000800 */
[----:B------:R-:W-:Y:S01]  /*1fb0*/  @!PT LDS RZ, [RZ] ;  /* 0x00000000fffff984 */ /* 0x000fe20000000800 */
[----:B------:R-:W-:Y:S01]  /*1fc0*/  @!PT LDS RZ, [RZ] ;  /* 0x00000000fffff984 */ /* 0x000fe20000000800 */
[----:B------:R3:W-:Y:S06]  /*1fd0*/  MEMBAR.ALL.CTA ;  /* 0x0000000000007992 */ /* 0x0007ec0000008000 */
[----:B---3--:R-:W3:Y:S01]  /*1fe0*/  FENCE.VIEW.ASYNC.S ;  /* 0x00000000000073c6 */ /* 0x008ee20000000000 */
[----:B--2---:R-:W-:-:S13]  /*1ff0*/  LOP3.LUT P0, RZ, R6, 0x1, RZ, 0xc0, !PT ;  /* 0x0000000106ff7812 */ /* 0x004fda000780c0ff */
[----:B---3--:R-:W-:Y:S01]  /*2000*/  VOTEU.ANY UP1, P0 ;  /* 0x0000000000ff7886 */ /* 0x008fe20000020100 */
[----:B------:R-:W-:-:S13]  /*2010*/  PLOP3.LUT P0, PT, PT, PT, UP1, 0x80, 0x8 ;  /* 0x000000000008781c */ /* 0x000fda0003f0f018 */
[----:B-1----:R-:W-:Y:S02]  /*2020*/  @P0 LOP3.LUT R0, R5, 0xffff, RZ, 0xc0, !PT ;  /* 0x0000ffff05000812 */ /* 0x002fe400078ec0ff */
[----:B------:R-:W-:Y:S02]  /*2030*/  @P0 MOV R2, R4 ;  /* 0x0000000400020202 */ /* 0x000fe40000000f00 */
[----:B------:R-:W-:Y:S01]  /*2040*/  @P0 R2UR UR6, R0 ;  /* 0x00000000000602ca */ /* 0x000fe200000e0000 */
[----:B------:R-:W-:Y:S01]  /*2050*/  VIADD R0, R3, 0x60 ;  /* 0x0000006003007836 */ /* 0x000fe20000000000 */
[----:B------:R-:W-:Y:S02]  /*2060*/  @P0 SHF.R.U32.HI R4, RZ, 0x10, R5 ;  /* 0x00000010ff040819 */ /* 0x000fe40000011605 */
[----:B------:R-:W-:Y:S02]  /*2070*/  @P0 R2UR UR8, R2 ;  /* 0x00000000020802ca */ /* 0x000fe400000e0000 */
[----:B------:R-:W-:-:S02]  /*2080*/  PRMT R0, RZ, 0x654, R0 ;  /* 0x00000654ff007816 */ /* 0x000fc40000000000 */
[----:B------:R-:W-:Y:S02]  /*2090*/  @P0 R2UR UR4, R4 ;  /* 0x00000000040402ca */ /* 0x000fe400000e0000 */
[----:B------:R1:W-:Y:S03]  /*20a0*/  SYNCS.ARRIVE.TRANS64.RED.A1T0 RZ, [R0+URZ], RZ ;  /* 0x000000ff00ff79a7 */ /* 0x0003e600081004ff */
[----:B------:R-:W-:-:S04]  /*20b0*/  @UP1 UMOV UR37, UR6 ;  /* 0x0000000600251c82 */ /* 0x000fc80008000000 */
[----:B------:R-:W-:-:S04]  /*20c0*/  @UP1 UMOV UR38, UR8 ;  /* 0x0000000800261c82 */ /* 0x000fc80008000000 */
[----:B------:R-:W-:Y:S01]  /*20d0*/  @UP1 UMOV UR36, UR4 ;  /* 0x0000000400241c82 */ /* 0x000fe20008000000 */
[----:B------:R-:W-:Y:S05]  /*20e0*/  BRA.U !UP0, `(.L_x_40) ;  /* 0x0000000108d47547 */ /* 0x000fea000b800000 */
[----:B------:R-:W2:Y:S01]  /*20f0*/  LDCU.128 UR12, c[0x0][0xb10] ;  /* 0x00016200ff0c77ac */ /* 0x000ea20008000c00 */
[----:B------:R-:W3:Y:S01]  /*2100*/  LDCU UR25, c[0x0][0xb20] ;  /* 0x00016400ff1977ac */ /* 0x000ee20008000800 */
[----:B------:R-:W4:Y:S01]  /*2110*/  LDCU UR20, c[0x0][0xb0c] ;  /* 0x00016180ff1477ac */ /* 0x000f220008000800 */
[----:B------:R-:W1:Y:S01]  /*2120*/  LDCU.64 UR10, c[0x0][0xb28] ;  /* 0x00016500ff0a77ac */ /* 0x000e620008000a00 */
[----:B------:R-:W-:Y:S02]  /*2130*/  UISETP.NE.AND UP3, UPT, UR40, 0x1, UPT ;  /* 0x000000012800788c */ /* 0x000fe4000bf65270 */
[----:B--2---:R-:W-:Y:S02]  /*2140*/  UIMAD.WIDE.U32 UR16, UR39, UR15, URZ ;  /* 0x0000000f271072a5 */ /* 0x004fe4000f8e00ff */
[----:B------:R-:W-:Y:S02]  /*2150*/  UIMAD.WIDE.U32 UR8, UR41, UR12, URZ ;  /* 0x0000000c290872a5 */ /* 0x000fe4000f8e00ff */
[----:B------:R-:W-:-:S02]  /*2160*/  UISETP.NE.AND UP0, UPT, UR14, 0x1, UPT ;  /* 0x000000010e00788c */ /* 0x000fc4000bf05270 */
[----:B------:R-:W-:Y:S01]  /*2170*/  UIMAD.WIDE.U32 UR22, UR37, UR15, URZ ;  /* 0x0000000f251672a5 */ /* 0x000fe2000f8e00ff */
[----:B------:R-:W-:Y:S02]  /*2180*/  UMOV UR16, UR17 ;  /* 0x0000001100107c82 */ /* 0x000fe40008000000 */
[----:B------:R-:W-:Y:S01]  /*2190*/  UMOV UR8, UR9 ;  /* 0x0000000900087c82 */ /* 0x000fe20008000000 */
[----:B---3--:R-:W-:Y:S02]  /*21a0*/  USHF.R.U32.HI UR16, URZ, UR25, UR16 ;  /* 0x00000019ff107299 */ /* 0x008fe40008011610 */
[----:B----4-:R-:W-:Y:S02]  /*21b0*/  UISETP.NE.AND UP2, UPT, UR20, 0x1, UPT ;  /* 0x000000011400788c */ /* 0x010fe4000bf45270 */
[----:B------:R-:W-:Y:S02]  /*21c0*/  USHF.R.U32.HI UR8, URZ, UR13, UR8 ;  /* 0x0000000dff087299 */ /* 0x000fe40008011608 */
[----:B------:R-:W-:-:S02]  /*21d0*/  USEL UR6, UR39, UR16, !UP0 ;  /* 0x0000001027067287 */ /* 0x000fc4000c000000 */
[----:B------:R-:W-:Y:S02]  /*21e0*/  USEL UR8, UR41, UR8, !UP2 ;  /* 0x0000000829087287 */ /* 0x000fe4000d000000 */
[----:B-1----:R-:W-:Y:S01]  /*21f0*/  UIMAD.WIDE.U32 UR16, UR6, UR10, URZ ;  /* 0x0000000a061072a5 */ /* 0x002fe2000f8e00ff */
[----:B------:R-:W-:Y:S01]  /*2200*/  UMOV UR4, UR23 ;  /* 0x0000001700047c82 */ /* 0x000fe20008000000 */
[----:B------:R-:W-:Y:S02]  /*2210*/  UIMAD.WIDE.U32 UR18, UR38, UR12, URZ ;  /* 0x0000000c261272a5 */ /* 0x000fe4000f8e00ff */
[----:B------:R-:W-:-:S03]  /*2220*/  UIMAD.WIDE.U32 UR22, UR8, UR10, URZ ;  /* 0x0000000a081672a5 */ /* 0x000fc6000f8e00ff */
[----:B------:R-:W-:Y:S01]  /*2230*/  UMOV UR16, UR17 ;  /* 0x0000001100107c82 */ /* 0x000fe20008000000 */
[----:B------:R-:W-:Y:S02]  /*2240*/  USHF.R.U32.HI UR4, URZ, UR25, UR4 ;  /* 0x00000019ff047299 */ /* 0x000fe40008011604 */
[----:B------:R-:W-:Y:S01]  /*2250*/  @UP3 USHF.R.U32.HI UR6, URZ, UR11, UR16 ;  /* 0x0000000bff063299 */ /* 0x000fe20008011610 */
[----:B------:R-:W-:Y:S01]  /*2260*/  UMOV UR18, UR19 ;  /* 0x0000001300127c82 */ /* 0x000fe20008000000 */
[----:B------:R-:W-:Y:S01]  /*2270*/  UMOV UR22, UR23 ;  /* 0x0000001700167c82 */ /* 0x000fe20008000000 */
[----:B------:R-:W-:Y:S02]  /*2280*/  USHF.R.U32.HI UR13, URZ, UR13, UR18 ;  /* 0x0000000dff0d7299 */ /* 0x000fe40008011612 */
[----:B------:R-:W-:Y:S02]  /*2290*/  USEL UR4, UR37, UR4, !UP0 ;  /* 0x0000000425047287 */ /* 0x000fe4000c000000 */
[----:B------:R-:W-:-:S02]  /*22a0*/  @UP3 USHF.R.U32.HI UR8, URZ, UR11, UR22 ;  /* 0x0000000bff083299 */ /* 0x000fc40008011616 */
[----:B------:R-:W-:Y:S02]  /*22b0*/  UIMAD UR9, UR40, UR6, URZ ;  /* 0x00000006280972a4 */ /* 0x000fe4000f8e02ff */
[----:B------:R-:W-:Y:S02]  /*22c0*/  USEL UR6, UR38, UR13, !UP2 ;  /* 0x0000000d26067287 */ /* 0x000fe4000d000000 */
[----:B------:R-:W-:Y:S02]  /*22d0*/  UIMAD UR12, UR40, UR8, URZ ;  /* 0x00000008280c72a4 */ /* 0x000fe4000f8e02ff */
[----:B------:R-:W-:Y:S02]  /*22e0*/  UISETP.GE.AND UP0, UPT, UR4, UR9, UPT ;  /* 0x000000090400728c */ /* 0x000fe4000bf06270 */
[----:B------:R-:W-:Y:S02]  /*22f0*/  UIMAD.WIDE.U32 UR16, UR4, UR10, URZ ;  /* 0x0000000a041072a5 */ /* 0x000fe4000f8e00ff */
[----:B------:R-:W-:-:S02]  /*2300*/  UISETP.GE.OR UP0, UPT, UR6, UR12, UP0 ;  /* 0x0000000c0600728c */ /* 0x000fc40008706670 */
        /* <DEDUP_REMOVED lines=19> */
.L_x_40:
[----:B------:R-:W2:Y:S02]  /*2440*/  LDCU UR4, c[0x0][0xb30] ;  /* 0x00016600ff0477ac */ /* 0x000ea40008000800 */
[----:B--2---:R-:W-:-:S09]  /*2450*/  UISETP.NE.AND UP0, UPT, UR4, 0x1, UPT ;  /* 0x000000010400788c */ /* 0x004fd2000bf05270 */
[----:B------:R-:W-:Y:S05]  /*2460*/  BRA.U UP0, `(.L_x_41) ;  /* 0x0000000100447547 */ /* 0x000fea000b800000 */
[----:B------:R-:W2:Y:S01]  /*2470*/  LDCU.128 UR12, c[0x0][0xb10] ;  /* 0x00016200ff0c77ac */ /* 0x000ea20008000c00 */
[----:B------:R-:W3:Y:S01]  /*2480*/  LDCU UR16, c[0x0][0xb0c] ;  /* 0x00016180ff1077ac */ /* 0x000ee20008000800 */
[----:B------:R-:W4:Y:S01]  /*2490*/  LDCU UR17, c[0x0][0xb20] ;  /* 0x00016400ff1177ac */ /* 0x000f220008000800 */
[----:B--2---:R-:W-:Y:S02]  /*24a0*/  UIMAD.WIDE.U32 UR10, UR38, UR12, URZ ;  /* 0x0000000c260a72a5 */ /* 0x004fe4000f8e00ff */
[----:B------:R-:W-:Y:S02]  /*24b0*/  UIMAD.WIDE.U32 UR8, UR37, UR15, URZ ;  /* 0x0000000f250872a5 */ /* 0x000fe4000f8e00ff */
[----:B---3--:R-:W-:Y:S02]  /*24c0*/  UISETP.NE.AND UP2, UPT, UR16, 0x1, UPT ;  /* 0x000000011000788c */ /* 0x008fe4000bf45270 */
[----:B------:R-:W-:Y:S01]  /*24d0*/  UISETP.NE.AND UP0, UPT, UR14, 0x1, UPT ;  /* 0x000000010e00788c */ /* 0x000fe2000bf05270 */
[----:B------:R-:W-:-:S02]  /*24e0*/  UMOV UR6, UR11 ;  /* 0x0000000b00067c82 */ /* 0x000fc40008000000 */
[----:B------:R-:W-:Y:S01]  /*24f0*/  UMOV UR4, UR9 ;  /* 0x0000000900047c82 */ /* 0x000fe20008000000 */
[----:B------:R-:W-:Y:S02]  /*2500*/  USHF.R.U32.HI UR6, URZ, UR13, UR6 ;  /* 0x0000000dff067299 */ /* 0x000fe40008011606 */
[----:B----4-:R-:W-:Y:S02]  /*2510*/  USHF.R.U32.HI UR4, URZ, UR17, UR4 ;  /* 0x00000011ff047299 */ /* 0x010fe40008011604 */
[----:B------:R-:W-:Y:S02]  /*2520*/  USEL UR6, UR38, UR6, !UP2 ;  /* 0x0000000626067287 */ /* 0x000fe4000d000000 */
[----:B------:R-:W-:-:S04]  /*2530*/  USEL UR4, UR37, UR4, !UP0 ;  /* 0x0000000425047287 */ /* 0x000fc8000c000000 */
[----:B------:R-:W-:Y:S02]  /*2540*/  UIADD3 UR8, UPT, UPT, UR6, -UR4, URZ ;  /* 0x8000000406087290 */ /* 0x000fe4000fffe0ff */
[----:B------:R-:W-:Y:S02]  /*2550*/  UIADD3 UR4, UPT, UPT, -UR6, UR4, URZ ;  /* 0x0000000406047290 */ /* 0x000fe4000fffe1ff */
[----:B------:R-:W-:Y:S02]  /*2560*/  UIMAD UR37, UR8, UR14, UR37 ;  /* 0x0000000e082572a4 */ /* 0x000fe4000f8e0225 */
[----:B------:R-:W-:-:S12]  /*2570*/  UIMAD UR38, UR4, UR16, UR38 ;  /* 0x00000010042672a4 */ /* 0x000fd8000f8e0226 */
.L_x_41:
[----:B------:R-:W-:Y:S01]  /*2580*/  VIADD R11, R11, 0x1 ;  /* 0x000000010b0b7836 */ /* 0x000fe20000000000 */
[----:B------:R-:W-:Y:S01]  /*2590*/  PLOP3.LUT P1, PT, PT, PT, PT, 0x80, 0x8 ;  /* 0x000000000008781c */ /* 0x000fe20003f2f070 */
[----:B------:R-:W-:Y:S02]  /*25a0*/  UIADD3 UR46, UPT, UPT, UR38, UR58, URZ ;  /* 0x0000003a262e7290 */ /* 0x000fe4000fffe0ff */
[----:B------:R-:W-:Y:S01]  /*25b0*/  UIADD3 UR45, UPT, UPT, UR37, UR55, URZ ;  /* 0x00000037252d7290 */ /* 0x000fe2000fffe0ff */
[----:B------:R-:W-:-:S04]  /*25c0*/  ISETP.NE.AND P0, PT, R11, 0x2, PT ;  /* 0x000000020b00780c */ /* 0x000fc80003f05270 */
[----:B-1----:R-:W-:Y:S02]  /*25d0*/  SEL R0, RZ, 0x1, P0 ;  /* 0x00000001ff007807 */ /* 0x002fe40000000000 */
[----:B------:R-:W-:Y:S02]  /*25e0*/  SEL R11, R11, RZ, P0 ;  /* 0x000000ff0b0b7207 */ /* 0x000fe40000000000 */
[----:B------:R-:W-:Y:S01]  /*25f0*/  LOP3.LUT R10, R10, R0, RZ, 0x3c, !PT ;  /* 0x000000000a0a7212 */ /* 0x000fe200078e3cff */
[----:B------:R-:W-:Y:S06]  /*2600*/  BRA.U UP1, `(.L_x_42) ;  /* 0xfffffff101607547 */ /* 0x000fec000b83ffff */
[----:B------:R-:W-:Y:S01]  /*2610*/  UIADD3 UR7, UPT, UPT, UR7, 0x18, URZ ;  /* 0x0000001807077890 */ /* 0x000fe2000fffe0ff */
[----:B------:R-:W-:-:S03]  /*2620*/  SHF.L.U32 R2, R12, 0x1f, RZ ;  /* 0x0000001f0c027819 */ /* 0x000fc600000006ff */
[----:B------:R-:W-:-:S09]  /*2630*/  ULEA UR4, UR5, UR7, 0x3 ;  /* 0x0000000705047291 */ /* 0x000fd2000f8e18ff */
[----:B------:R-:W1:Y:S02]  /*2640*/  SYNCS.PHASECHK.TRANS64.TRYWAIT P0, [UR4], R2 ;  /* 0x00000002ff0075a7 */ /* 0x000e640008001104 */
[----:B-1----:R-:W-:Y:S05]  /*2650*/  @!P0 BRA `(.L_x_43) ;  /* 0x00000048002c8947 */ /* 0x002fea0003800000 */
.L_x_106:
[----:B------:R-:W-:-:S04]  /*2660*/  UIADD3 UR4, UPT, UPT, UR5, 0x1, URZ ;  /* 0x0000000105047890 */ /* 0x000fc8000fffe0ff */
[----:B------:R-:W-:-:S04]  /*2670*/  UISETP.NE.AND UP0, UPT, UR4, 0x3, UPT ;  /* 0x000000030400788c */ /* 0x000fc8000bf05270 */
[----:B------:R-:W-:Y:S02]  /*2680*/  USEL UR6, URZ, 0x1, UP0 ;  /* 0x00000001ff067887 */ /* 0x000fe40008000000 */
[----:B------:R-:W-:-:S04]  /*2690*/  USEL UR4, UR4, URZ, UP0 ;  /* 0x000000ff04047287 */ /* 0x000fc80008000000 */
[----:B------:R-:W-:Y:S01]  /*26a0*/  ULEA UR5, UR4, UR7, 0x3 ;  /* 0x0000000704057291 */ /* 0x000fe2000f8e18ff */
[----:B------:R-:W-:-:S04]  /*26b0*/  LOP3.LUT R12, R12, UR6, RZ, 0x3c, !PT ;  /* 0x000000060c0c7c12 */ /* 0x000fc8000f8e3cff */
[----:B-1----:R-:W-:-:S04]  /*26c0*/  SHF.L.U32 R2, R12, 0x1f, RZ ;  /* 0x0000001f0c027819 */ /* 0x002fc800000006ff */
[----:B------:R-:W1:Y:S02]  /*26d0*/  SYNCS.PHASECHK.TRANS64.TRYWAIT P0, [UR5], R2 ;  /* 0x00000002ff0075a7 */ /* 0x000e640008001105 */
[----:B-1----:R-:W-:Y:S05]  /*26e0*/  @!P0 BRA `(.L_x_44) ;  /* 0x0000004800208947 */ /* 0x002fea0003800000 */
.L_x_108:
[----:B------:R-:W-:-:S04]  /*26f0*/  UIADD3 UR4, UPT, UPT, UR4, 0x1, URZ ;  /* 0x0000000104047890 */ /* 0x000fc8000fffe0ff */
[----:B------:R-:W-:-:S04]  /*2700*/  UISETP.NE.AND UP0, UPT, UR4, 0x3, UPT ;  /* 0x000000030400788c */ /* 0x000fc8000bf05270 */
[----:B------:R-:W-:Y:S02]  /*2710*/  USEL UR5, URZ, 0x1, UP0 ;  /* 0x00000001ff057887 */ /* 0x000fe40008000000 */
[----:B------:R-:W-:-:S04]  /*2720*/  USEL UR4, UR4, URZ, UP0 ;  /* 0x000000ff04047287 */ /* 0x000fc80008000000 */
[----:B------:R-:W-:Y:S01]  /*2730*/  ULEA UR4, UR4, UR7, 0x3 ;  /* 0x0000000704047291 */ /* 0x000fe2000f8e18ff */
[----:B-1----:R-:W-:-:S04]  /*2740*/  LOP3.LUT R2, R12, UR5, RZ, 0x3c, !PT ;  /* 0x000000050c027c12 */ /* 0x002fc8000f8e3cff */
[----:B------:R-:W-:Y:S01]  /*2750*/  SHF.L.U32 R2, R2, 0x1f, RZ ;  /* 0x0000001f02027819 */ /* 0x000fe200000006ff */
[----:B------:R-:W-:-:S07]  /*2760*/  IMAD.U32 R0, RZ, RZ, UR4 ;  /* 0x00000004ff007e24 */ /* 0x000fce000f8e00ff */
.L_x_45:
[----:B-1----:R1:W2:Y:S02]  /*2770*/  SYNCS.PHASECHK.TRANS64.TRYWAIT P0, [R0+URZ], R2 ;  /* 0x00000002000075a7 */ /* 0x0022a400080011ff */
[----:B--2---:R-:W-:Y:S05]  /*2780*/  @!P0 NANOSLEEP.SYNCS 0x989680 ;  /* 0x009896800000895d */ /* 0x004fea0003900000 */
[----:B------:R-:W2:Y:S02]  /*2790*/  @!P0 SYNCS.PHASECHK.TRANS64 P0, [R0+URZ], R2 ;  /* 0x00000002000085a7 */ /* 0x000ea400080010ff */
[----:B--2---:R-:W-:Y:S05]  /*27a0*/  @P0 EXIT ;  /* 0x000000000000094d */ /* 0x004fea0003800000 */
[----:B------:R-:W-:Y:S05]  /*27b0*/  BRA `(.L_x_45) ;  /* 0xfffffffc00ec7947 */ /* 0x000fea000383ffff */
.L_x_22:
[----:B------:R-:W-:-:S04]  /*27c0*/  UISETP.NE.AND UP0, UPT, UR61, URZ, UPT ;  /* 0x000000ff3d00728c */ /* 0x000fc8000bf05270 */
[----:B------:R-:W-:-:S09]  /*27d0*/  UISETP.NE.OR UP0, UPT, UR22, 0x1, UP0 ;  /* 0x000000011600788c */ /* 0x000fd20008705670 */
[----:B------:R-:W-:Y:S05]  /*27e0*/  BRA.U UP0, `(.L_x_46) ;  /* 0x0000000500487547 */ /* 0x000fea000b800000 */
[----:B------:R-:W-:Y:S01]  /*27f0*/  ISETP.GE.U32.AND P2, PT, R0, 0x2, PT ;  /* 0x000000020000780c */ /* 0x000fe20003f46070 */
[----:B------:R-:W-:Y:S01]  /*2800*/  IMAD.MOV.U32 R12, RZ, RZ, 0x1 ;  /* 0x00000001ff0c7424 */ /* 0x000fe200078e00ff */
[----:B------:R-:W-:Y:S02]  /*2810*/  CS2R R10, SRZ ;  /* 0x00000000000a7805 */ /* 0x000fe4000001ff00 */
[----:B------:R-:W-:Y:S01]  /*2820*/  CS2R R8, SRZ ;  /* 0x0000000000087805 */ /* 0x000fe2000001ff00 */
[----:B------:R-:W-:Y:S01]  /*2830*/  UMOV UR4, 0x400 ;  /* 0x0000040000047882 */ /* 0x000fe20000000000 */
[----:B------:R-:W-:Y:S01]  /*2840*/  UMOV UR5, URZ ;  /* 0x000000ff00057c82 */ /* 0x000fe20008000000 */
[----:B------:R-:W-:-:S12]  /*2850*/  ULEA UR6, UR61, UR4, 0x18 ;  /* 0x000000043d067291 */ /* 0x000fd8000f8ec0ff */
.L_x_50:
[----:B------:R-:W-:Y:S02]  /*2860*/  LEA R2, R8, UR6, 0x3 ;  /* 0x0000000608027c11 */ /* 0x000fe4000f8e18ff */
[----:B------:R-:W-:-:S03]  /*2870*/  SHF.L.U32 R4, R9, 0x1f, RZ ;  /* 0x0000001f09047819 */ /* 0x000fc600000006ff */
[----:B------:R-:W-:Y:S01]  /*2880*/  VIADD R5, R2, 0xc0 ;  /* 0x000000c002057836 */ /* 0x000fe20000000000 */
[----:B------:R-:W1:Y:S02]  /*2890*/  SYNCS.PHASECHK.TRANS64.TRYWAIT P0, [R2+URZ+0xb0], R4 ;  /* 0x0000b004020075a7 */ /* 0x000e6400080011ff */
[----:B-1----:R-:W-:Y:S05]  /*28a0*/  @!P0 BRA `(.L_x_47) ;  /* 0x0000004400c88947 */ /* 0x002fea0003800000 */
.L_x_109:
[----:B------:R-:W-:Y:S01]  /*28b0*/  ULEA UR4, UR5, UR6, 0x3 ;  /* 0x0000000605047291 */ /* 0x000fe2000f8e18ff */
[----:B-1----:R-:W-:Y:S01]  /*28c0*/  PRMT R2, RZ, 0x654, R5 ;  /* 0x00000654ff027816 */ /* 0x002fe20000000005 */
[----:B------:R-:W-:Y:S01]  /*28d0*/  @!P2 IMAD.MOV.U32 R4, RZ, RZ, 0x10 ;  /* 0x00000010ff04a424 */ /* 0x000fe200078e00ff */
[----:B------:R-:W-:Y:S01]  /*28e0*/  SHF.L.U32 R5, R12, 0x1f, RZ ;  /* 0x0000001f0c057819 */ /* 0x000fe200000006ff */
[----:B------:R-:W-:Y:S01]  /*28f0*/  UIADD3 UR7, UPT, UPT, UR4, 0x50, URZ ;  /* 0x0000005004077890 */ /* 0x000fe2000fffe0ff */
[----:B------:R1:W-:Y:S05]  /*2900*/  SYNCS.ARRIVE.TRANS64.RED.A1T0 RZ, [R2+URZ], RZ ;  /* 0x000000ff02ff79a7 */ /* 0x0003ea00081004ff */
[----:B------:R-:W-:Y:S01]  /*2910*/  IMAD.U32 R6, RZ, RZ, UR7 ;  /* 0x00000007ff067e24 */ /* 0x000fe2000f8e00ff */
[----:B------:R-:W2:Y:S04]  /*2920*/  SYNCS.PHASECHK.TRANS64.TRYWAIT P0, [UR4+0x60], R5 ;  /* 0x00006005ff0075a7 */ /* 0x000ea80008001104 */
[----:B------:R-:W-:Y:S01]  /*2930*/  PRMT R6, R0, 0x654, R6 ;  /* 0x0000065400067816 */ /* 0x000fe20000000006 */
[----:B-12---:R-:W-:Y:S06]  /*2940*/  @!P0 BRA `(.L_x_48) ;  /* 0x0000004400b48947 */ /* 0x006fec0003800000 */
.L_x_111:
[----:B------:R-:W-:Y:S01]  /*2950*/  ULEA UR8, UR5, UR6, 0x4 ;  /* 0x0000000605087291 */ /* 0x000fe2000f8e20ff */
[----:B------:R-:W-:Y:S01]  /*2960*/  SEL R3, R6, R3, !P2 ;  /* 0x0000000306037207 */ /* 0x000fe20005000000 */
[----:B------:R-:W-:Y:S01]  /*2970*/  UIADD3 UR9, UPT, UPT, UR4, 0x50, URZ ;  /* 0x0000005004097890 */ /* 0x000fe2000fffe0ff */
[----:B-1----:R-:W-:Y:S01]  /*2980*/  LEA R2, R11, UR6, 0x3 ;  /* 0x000000060b027c11 */ /* 0x002fe2000f8e18ff */
[----:B------:R-:W-:Y:S01]  /*2990*/  UIADD3 UR8, UPT, UPT, UR8, 0xe0, URZ ;  /* 0x000000e008087890 */ /* 0x000fe2000fffe0ff */
[----:B------:R1:W-:Y:S01]  /*29a0*/  @!P2 SYNCS.ARRIVE.TRANS64.RED RZ, [R3+URZ], R4 ;  /* 0x0000000403ffa9a7 */ /* 0x0003e200080004ff */
[----:B------:R-:W-:Y:S01]  /*29b0*/  UIADD3 UR4, UPT, UPT, UR5, 0x1, URZ ;  /* 0x0000000105047890 */ /* 0x000fe2000fffe0ff */
[----:B------:R-:W-:-:S03]  /*29c0*/  VIADD R8, R8, 0x1 ;  /* 0x0000000108087836 */ /* 0x000fc60000000000 */
[----:B------:R-:W-:Y:S02]  /*29d0*/  UISETP.NE.AND UP0, UPT, UR4, 0x2, UPT ;  /* 0x000000020400788c */ /* 0x000fe4000bf05270 */
[----:B------:R-:W-:Y:S01]  /*29e0*/  ISETP.NE.AND P0, PT, R8, 0x2, PT ;  /* 0x000000020800780c */ /* 0x000fe20003f05270 */
[----:B------:R-:W-:Y:S06]  /*29f0*/  UGETNEXTWORKID.BROADCAST [UR8], [UR9] ;  /* 0x00000000080073ca */ /* 0x000fec0008000100 */
[----:B------:R-:W-:Y:S02]  /*2a00*/  USEL UR7, URZ, 0x1, UP0 ;  /* 0x00000001ff077887 */ /* 0x000fe40008000000 */
[----:B------:R-:W-:-:S04]  /*2a10*/  USEL UR5, UR4, URZ, UP0 ;  /* 0x000000ff04057287 */ /* 0x000fc80008000000 */
[----:B------:R-:W-:Y:S02]  /*2a20*/  LOP3.LUT R12, R12, UR7, RZ, 0x3c, !PT ;  /* 0x000000070c0c7c12 */ /* 0x000fe4000f8e3cff */
[----:B-1----:R-:W-:-:S04]  /*2a30*/  SHF.L.U32 R4, R10, 0x1f, RZ ;  /* 0x0000001f0a047819 */ /* 0x002fc800000006ff */
[----:B------:R-:W1:Y:S02]  /*2a40*/  SYNCS.PHASECHK.TRANS64.TRYWAIT P1, [R2+URZ+0x50], R4 ;  /* 0x00005004020075a7 */ /* 0x000e6400080211ff */
[----:B-1----:R-:W-:Y:S05]  /*2a50*/  @!P1 BRA `(.L_x_49) ;  /* 0x0000004400889947 */ /* 0x002fea0003800000 */
.L_x_112:
[C---:B-1----:R-:W-:Y:S01]  /*2a60*/  LEA R4, R11.reuse, UR6, 0x4 ;  /* 0x000000060b047c11 */ /* 0x042fe2000f8e20ff */
[----:B------:R-:W-:Y:S01]  /*2a70*/  VIADD R2, R2, 0x60 ;  /* 0x0000006002027836 */ /* 0x000fe20000000000 */
[----:B------:R-:W-:Y:S01]  /*2a80*/  SEL R8, R8, RZ, P0 ;  /* 0x000000ff08087207 */ /* 0x000fe20000000000 */
[----:B------:R-:W-:-:S03]  /*2a90*/  VIADD R11, R11, 0x1 ;  /* 0x000000010b0b7836 */ /* 0x000fc60000000000 */
[----:B------:R-:W1:Y:S01]  /*2aa0*/  LDS.128 R4, [R4+0xe0] ;  /* 0x0000e00004047984 */ /* 0x000e620000000c00 */
[----:B------:R-:W-:Y:S02]  /*2ab0*/  PRMT R2, RZ, 0x654, R2 ;  /* 0x00000654ff027816 */ /* 0x000fe40000000002 */
[C---:B------:R-:W-:Y:S01]  /*2ac0*/  ISETP.NE.AND P1, PT, R11.reuse, 0x2, PT ;  /* 0x000000020b00780c */ /* 0x040fe20003f25270 */
[----:B------:R-:W-:Y:S01]  /*2ad0*/  @!PT LDS RZ, [RZ] ;  /* 0x00000000fffff984 */ /* 0x000fe20000000800 */
[----:B------:R-:W-:Y:S01]  /*2ae0*/  @!PT LDS RZ, [RZ] ;  /* 0x00000000fffff984 */ /* 0x000fe20000000800 */
[----:B------:R-:W-:Y:S01]  /*2af0*/  @!PT LDS RZ, [RZ] ;  /* 0x00000000fffff984 */ /* 0x000fe20000000800 */
[----:B------:R-:W-:Y:S01]  /*2b00*/  @!PT LDS RZ, [RZ] ;  /* 0x00000000fffff984 */ /* 0x000fe20000000800 */
[----:B------:R2:W-:Y:S06]  /*2b10*/  MEMBAR.ALL.CTA ;  /* 0x0000000000007992 */ /* 0x0005ec0000008000 */
[----:B--2---:R-:W2:Y:S01]  /*2b20*/  FENCE.VIEW.ASYNC.S ;  /* 0x00000000000073c6 */ /* 0x004ea20000000000 */
[----:B------:R-:W-:Y:S01]  /*2b30*/  SEL R11, R11, RZ, P1 ;  /* 0x000000ff0b0b7207 */ /* 0x000fe20000800000 */
[----:B--2---:R2:W-:Y:S01]  /*2b40*/  SYNCS.ARRIVE.TRANS64.RED.A1T0 RZ, [R2+URZ], RZ ;  /* 0x000000ff02ff79a7 */ /* 0x0045e200081004ff */
[----:B-1----:R-:W-:-:S02]  /*2b50*/  LOP3.LUT P3, RZ, R6, 0x1, RZ, 0xc0, !PT ;  /* 0x0000000106ff7812 */ /* 0x002fc4000786c0ff */
[----:B------:R-:W-:-:S04]  /*2b60*/  SEL R4, RZ, 0x1, P1 ;  /* 0x00000001ff047807 */ /* 0x000fc80000800000 */
[----:B------:R-:W-:Y:S02]  /*2b70*/  LOP3.LUT R10, R10, R4, RZ, 0x3c, !PT ;  /* 0x000000040a0a7212 */ /* 0x000fe400078e3cff */
[----:B--2---:R-:W-:-:S04]  /*2b80*/  SEL R2, RZ, 0x1, P0 ;  /* 0x00000001ff027807 */ /* 0x004fc80000000000 */
[----:B------:R-:W-:Y:S01]  /*2b90*/  LOP3.LUT R9, R9, R2, RZ, 0x3c, !PT ;  /* 0x0000000209097212 */ /* 0x000fe200078e3cff */
[----:B------:R-:W-:Y:S06]  /*2ba0*/  @P3 BRA `(.L_x_50) ;  /* 0xfffffffc002c3947 */ /* 0x000fec000383ffff */
[----:B------:R-:W-:Y:S01]  /*2bb0*/  ULEA UR4, UR5, UR6, 0x3 ;  /* 0x0000000605047291 */ /* 0x000fe2000f8e18ff */
[----:B------:R-:W-:-:S08]  /*2bc0*/  SHF.L.U32 R2, R12, 0x1f, RZ ;  /* 0x0000001f0c027819 */ /* 0x000fd000000006ff */
[----:B------:R-:W1:Y:S02]  /*2bd0*/  SYNCS.PHASECHK.TRANS64 P0, [UR4+0x60], R2 ;  /* 0x00006002ff0075a7 */ /* 0x000e640008001004 */
[----:B-1----:R-:W-:Y:S05]  /*2be0*/  @P0 BRA `(.L_x_51) ;  /* 0x0000000000080947 */ /* 0x002fea0003800000 */
[----:B------:R-:W1:Y:S02]  /*2bf0*/  SYNCS.PHASECHK.TRANS64.TRYWAIT P0, [UR4+0x60], R2 ;  /* 0x00006002ff0075a7 */ /* 0x000e640008001104 */
[----:B-1----:R-:W-:Y:S05]  /*2c00*/  @!P0 BRA `(.L_x_52) ;  /* 0x0000004400308947 */ /* 0x002fea0003800000 */
.L_x_51:
[----:B------:R-:W-:-:S04]  /*2c10*/  UIADD3 UR7, UPT, UPT, UR5, 0x1, URZ ;  /* 0x0000000105077890 */ /* 0x000fc8000fffe0ff */
[----:B------:R-:W-:-:S04]  /*2c20*/  UISETP.NE.AND UP0, UPT, UR7, 0x2, UPT ;  /* 0x000000020700788c */ /* 0x000fc8000bf05270 */
[----:B------:R-:W-:Y:S02]  /*2c30*/  USEL UR8, URZ, 0x1, UP0 ;  /* 0x00000001ff087887 */ /* 0x000fe40008000000 */
[----:B------:R-:W-:-:S04]  /*2c40*/  USEL UR7, UR7, URZ, UP0 ;  /* 0x000000ff07077287 */ /* 0x000fc80008000000 */
[----:B------:R-:W-:Y:S01]  /*2c50*/  ULEA UR7, UR7, UR6, 0x3 ;  /* 0x0000000607077291 */ /* 0x000fe2000f8e18ff */
[----:B-1----:R-:W-:-:S04]  /*2c60*/  LOP3.LUT R2, R12, UR8, RZ, 0x3c, !PT ;  /* 0x000000080c027c12 */ /* 0x002fc8000f8e3cff */
[----:B------:R-:W-:-:S04]  /*2c70*/  SHF.L.U32 R0, R2, 0x1f, RZ ;  /* 0x0000001f02007819 */ /* 0x000fc800000006ff */
[----:B------:R-:W1:Y:S02]  /*2c80*/  SYNCS.PHASECHK.TRANS64 P0, [UR7+0x60], R0 ;  /* 0x00006000ff0075a7 */ /* 0x000e640008001007 */
[----:B-1----:R-:W-:Y:S05]  /*2c90*/  @P0 EXIT ;  /* 0x000000000000094d */ /* 0x002fea0003800000 */
[----:B------:R-:W-:Y:S02]  /*2ca0*/  SHF.L.U32 R2, R2, 0x1f, RZ ;  /* 0x0000001f02027819 */ /* 0x000fe400000006ff */
[----:B------:R-:W-:-:S07]  /*2cb0*/  MOV R0, UR7 ;  /* 0x0000000700007c02 */ /* 0x000fce0008000f00 */
.L_x_53:
[----:B-1----:R1:W2:Y:S02]  /*2cc0*/  SYNCS.PHASECHK.TRANS64.TRYWAIT P0, [R0+URZ+0x60], R2 ;  /* 0x00006002000075a7 */ /* 0x0022a400080011ff */
[----:B--2---:R-:W-:Y:S05]  /*2cd0*/  @!P0 NANOSLEEP.SYNCS 0x989680 ;  /* 0x009896800000895d */ /* 0x004fea0003900000 */
[----:B------:R-:W2:Y:S02]  /*2ce0*/  @!P0 SYNCS.PHASECHK.TRANS64 P0, [R0+URZ+0x60], R2 ;  /* 0x00006002000085a7 */ /* 0x000ea400080010ff */
[----:B--2---:R-:W-:Y:S05]  /*2cf0*/  @P0 EXIT ;  /* 0x000000000000094d */ /* 0x004fea0003800000 */
[----:B------:R-:W-:Y:S05]  /*2d00*/  BRA `(.L_x_53) ;  /* 0xfffffffc00ec7947 */ /* 0x000fea000383ffff */
.L_x_46:
[----:B------:R-:W-:Y:S05]  /*2d10*/  BRA.U UP4, `(.L_x_54) ;  /* 0x0000000d04847547 */ /* 0x000fea000b800000 */
[----:B------:R-:W-:Y:S01]  /*2d20*/  UMOV UR4, 0x40 ;  /* 0x0000004000047882 */ /* 0x000fe20000000000 */
[----:B------:R-:W-:Y:S01]  /*2d30*/  NOP ;  /* 0x0000000000007918 */ /* 0x000fe20000000000 */
[----:B------:R-:W-:Y:S01]  /*2d40*/  ULEA UR5, UR61, UR4, 0x18 ;  /* 0x000000043d057291 */ /* 0x000fe2000f8ec0ff */
[----:B------:R-:W-:Y:S02]  /*2d50*/  UMOV UR6, 0x400 ;  /* 0x0000040000067882 */ /* 0x000fe40000000000 */
[----:B------:R-:W-:-:S06]  /*2d60*/  ULEA UR6, UR61, UR6, 0x18 ;  /* 0x000000063d067291 */ /* 0x000fcc000f8ec0ff */
[----:B------:R-:W1:Y:S02]  /*2d70*/  LDS.U8 R0, [UR5+0x1c] ;  /* 0x00001c05ff007984 */ /* 0x000e640008000000 */
[----:B-1----:R-:W-:-:S13]  /*2d80*/  ISETP.NE.AND P0, PT, R0, RZ, PT ;  /* 0x000000ff0000720c */ /* 0x002fda0003f05270 */
[----:B------:R-:W-:Y:S05]  /*2d90*/  @P0 BRA `(.L_x_55) ;  /* 0x0000000000580947 */ /* 0x000fea0003800000 */
[----:B------:R-:W-:-:S13]  /*2da0*/  ELECT P0, URZ, PT ;  /* 0x0000000000ff782f */ /* 0x000fda0003800000 */
[----:B------:R-:W-:Y:S05]  /*2db0*/  @!P0 BRA `(.L_x_56) ;  /* 0x0000000000608947 */ /* 0x000fea0003800000 */
[----:B------:R-:W-:Y:S01]  /*2dc0*/  UMOV UR4, 0x10 ;  /* 0x0000001000047882 */ /* 0x000fe20000000000 */
[----:B------:R-:W-:Y:S01]  /*2dd0*/  HFMA2 R0, -RZ, RZ, 0, 5.9604644775390625e-08 ;  /* 0x00000001ff007431 */ /* 0x000fe200000001ff */
[----:B------:R-:W-:-:S03]  /*2de0*/  MOV R3, 0xffff ;  /* 0x0000ffff00037802 */ /* 0x000fc60000000f00 */
[----:B------:R-:W-:Y:S04]  /*2df0*/  DEPBAR.LE SB1, 0x36 ;  /* 0x00009d800000791a */ /* 0x000fe80000000000 */
[----:B------:R-:W1:Y:S02]  /*2e00*/  UTCATOMSWS.FIND_AND_SET.ALIGN UP0, UR4, UR4 ;  /* 0x00000004000475e3 */ /* 0x000e640008000800 */
[----:B-1----:R-:W-:Y:S01]  /*2e10*/  MOV R4, UR4 ;  /* 0x0000000400047c02 */ /* 0x002fe20008000f00 */
[----:B------:R-:W-:Y:S06]  /*2e20*/  BRA.U UP0, `(.L_x_57) ;  /* 0x0000000100187547 */ /* 0x000fec000b800000 */
.L_x_58:
[----:B------:R-:W-:Y:S05]  /*2e30*/  NANOSLEEP 0x64 ;  /* 0x000000640000795d */ /* 0x000fea0003800000 */
[----:B------:R-:W-:-:S05]  /*2e40*/  UMOV UR4, 0x10 ;  /* 0x0000001000047882 */ /* 0x000fca0000000000 */
[----:B------:R-:W-:Y:S04]  /*2e50*/  DEPBAR.LE SB1, 0x36 ;  /* 0x00009d800000791a */ /* 0x000fe80000000000 */
[----:B------:R-:W1:Y:S02]  /*2e60*/  UTCATOMSWS.FIND_AND_SET.ALIGN UP0, UR4, UR4 ;  /* 0x00000004000475e3 */ /* 0x000e640008000800 */
[----:B-1----:R-:W-:Y:S01]  /*2e70*/  MOV R4, UR4 ;  /* 0x0000000400047c02 */ /* 0x002fe20008000f00 */
[----:B------:R-:W-:Y:S05]  /*2e80*/  BRA.U !UP0, `(.L_x_58) ;  /* 0xfffffffd08e87547 */ /* 0x000fea000b83ffff */
.L_x_57:
[-C--:B------:R-:W-:Y:S02]  /*2e90*/  SHF.L.U32 R3, R3, R4.reuse, RZ ;  /* 0x0000000403037219 */ /* 0x080fe400000006ff */
[----:B------:R-:W-:Y:S01]  /*2ea0*/  SHF.L.U32 R0, R0, R4, RZ ;  /* 0x0000000400007219 */ /* 0x000fe200000006ff */
[----:B------:R-:W-:Y:S02]  /*2eb0*/  IMAD.SHL.U32 R4, R4, 0x20, RZ ;  /* 0x0000002004047824 */ /* 0x000fe400078e00ff */
[----:B------:R1:W-:Y:S04]  /*2ec0*/  ATOMS.OR RZ, [UR5+0x14], R3 ;  /* 0x00001403ffff798c */ /* 0x0003e8000b000005 */
[----:B------:R1:W-:Y:S04]  /*2ed0*/  ATOMS.OR RZ, [UR5+0x18], R0 ;  /* 0x00001800ffff798c */ /* 0x0003e8000b000005 */
[----:B------:R1:W-:Y:S01]  /*2ee0*/  STS [UR6+0x100], R4 ;  /* 0x00010004ff007988 */ /* 0x0003e20008000806 */
[----:B------:R-:W-:Y:S05]  /*2ef0*/  BRA `(.L_x_56) ;  /* 0x0000000000107947 */ /* 0x000fea0003800000 */
.L_x_55:
[----:B------:R-:W-:Y:S02]  /*2f00*/  MOV R0, 0xffffffff ;  /* 0xffffffff00007802 */ /* 0x000fe40000000f00 */
[----:B------:R-:W-:-:S03]  /*2f10*/  MOV R4, 0x2f40 ;  /* 0x00002f4000047802 */ /* 0x000fc60000000f00 */
[----:B------:R1:W-:Y:S04]  /*2f20*/  STS [UR6+0x100], R0 ;  /* 0x00010000ff007988 */ /* 0x0003e80008000806 */
[----:B-1---5:R-:W-:Y:S05]  /*2f30*/  CALL.REL.NOINC `($__internal_1_$__cuda_sm10x_tcgen05_guardrail_trap_phase_invalid_during_alloc) ;  /* 0x0000004400b07944 */ /* 0x022fea0003c00000 */
.L_x_56:
[----:B------:R-:W-:Y:S05]  /*2f40*/  WARPSYNC.ALL ;  /* 0x0000000000007948 */ /* 0x000fea0003800000 */
[----:B------:R-:W2:Y:S01]  /*2f50*/  S2UR UR4, SR_CgaCtaId ;  /* 0x00000000000479c3 */ /* 0x000ea20000008800 */
[----:B------:R-:W-:Y:S01]  /*2f60*/  UMOV UR17, 0x400 ;  /* 0x0000040000117882 */ /* 0x000fe20000000000 */
[----:B------:R-:W-:-:S06]  /*2f70*/  NOP ;  /* 0x0000000000007918 */ /* 0x000fcc0000000000 */
[----:B------:R-:W-:Y:S06]  /*2f80*/  BAR.ARV 0x6, 0xa0 ;  /* 0x0182800000007b1d */ /* 0x000fec0000002000 */
[----:B------:R-:W3:Y:S01]  /*2f90*/  LDCU UR5, c[0x0][0x38c] ;  /* 0x00007180ff0577ac */ /* 0x000ee20008000800 */
[----:B------:R-:W-:Y:S01]  /*2fa0*/  LOP3.LUT R2, R2, 0xffff, RZ, 0xc0, !PT ;  /* 0x0000ffff02027812 */ /* 0x000fe200078ec0ff */
[----:B------:R-:W-:Y:S01]  /*2fb0*/  IMAD.MOV.U32 R11, RZ, RZ, 0x1 ;  /* 0x00000001ff0b7424 */ /* 0x000fe200078e00ff */
[----:B------:R-:W-:Y:S01]  /*2fc0*/  CS2R R8, SRZ ;  /* 0x0000000000087805 */ /* 0x000fe2000001ff00 */
[----:B------:R-:W4:Y:S01]  /*2fd0*/  LDCU UR8, c[0x0][0x38c] ;  /* 0x00007180ff0877ac */ /* 0x000f220008000800 */
[----:B------:R-:W-:Y:S01]  /*2fe0*/  R2UR UR19, R2 ;  /* 0x00000000021372ca */ /* 0x000fe200000e0000 */
[----:B------:R-:W-:Y:S01]  /*2ff0*/  IMAD.MOV.U32 R10, RZ, RZ, RZ ;  /* 0x000000ffff0a7224 */ /* 0x000fe200078e00ff */
[----:B------:R-:W-:Y:S01]  /*3000*/  UMOV UR23, URZ ;  /* 0x000000ff00177c82 */ /* 0x000fe20008000000 */
[----:B------:R-:W-:Y:S01]  /*3010*/  UMOV UR14, URZ ;  /* 0x000000ff000e7c82 */ /* 0x000fe20008000000 */
[----:B--2---:R-:W-:Y:S01]  /*3020*/  ULEA UR17, UR4, UR17, 0x18 ;  /* 0x0000001104117291 */ /* 0x004fe2000f8ec0ff */
[----:B------:R-:W-:Y:S01]  /*3030*/  UMOV UR26, 0x0 ;  /* 0x00000000001a7882 */ /* 0x000fe20000000000 */
[----:B------:R-:W-:-:S02]  /*3040*/  UMOV UR27, 0x8100490 ;  /* 0x08100490001b7882 */ /* 0x000fc40000000000 */
[----:B------:R-:W-:Y:S02]  /*3050*/  UIADD3 UR6, UPT, UPT, UR17, 0x4400, URZ ;  /* 0x0000440011067890 */ /* 0x000fe4000fffe0ff */
[----:B------:R-:W-:Y:S02]  /*3060*/  UIADD3 UR7, UPT, UPT, UR17, 0xa400, URZ ;  /* 0x0000a40011077890 */ /* 0x000fe4000fffe0ff */
[----:B---3--:R-:W-:Y:S01]  /*3070*/  UIADD3 UR5, UPT, UPT, UR5, 0x3f, URZ ;  /* 0x0000003f05057890 */ /* 0x008fe2000fffe0ff */
[----:B-1----:R-:W1:Y:S01]  /*3080*/  LDS R0, [UR17+0x100] ;  /* 0x00010011ff007984 */ /* 0x002e620008000800 */
[----:B------:R-:W-:Y:S02]  /*3090*/  USHF.R.U32.HI UR6, URZ, 0x4, UR6 ;  /* 0x00000004ff067899 */ /* 0x000fe40008011606 */
[----:B------:R-:W-:Y:S02]  /*30a0*/  USHF.R.S32.HI UR4, URZ, 0x1f, UR5 ;  /* 0x0000001fff047899 */ /* 0x000fe40008011405 */
[----:B------:R-:W-:-:S02]  /*30b0*/  ULOP3.LUT UR6, UR6, 0x3fff, URZ, 0xc0, !UPT ;  /* 0x00003fff06067892 */ /* 0x000fc4000f8ec0ff */
[----:B------:R-:W-:Y:S02]  /*30c0*/  ULEA.HI UR4, UR4, UR5, URZ, 0x6 ;  /* 0x0000000504047291 */ /* 0x000fe4000f8f30ff */
[----:B------:R-:W-:Y:S02]  /*30d0*/  USHF.R.U32.HI UR5, URZ, 0x4, UR7 ;  /* 0x00000004ff057899 */ /* 0x000fe40008011607 */
[----:B------:R-:W-:Y:S02]  /*30e0*/  USHF.R.S32.HI UR28, URZ, 0x6, UR4 ;  /* 0x00000006ff1c7899 */ /* 0x000fe40008011404 */
[----:B------:R-:W-:Y:S02]  /*30f0*/  ULOP3.LUT UR5, UR5, 0x3fff, URZ, 0xc0, !UPT ;  /* 0x00003fff05057892 */ /* 0x000fe4000f8ec0ff */
[----:B------:R-:W-:Y:S02]  /*3100*/  UISETP.LT.AND UP0, UPT, UR28, 0x1, UPT ;  /* 0x000000011c00788c */ /* 0x000fe4000bf01270 */
[----:B------:R-:W-:-:S02]  /*3110*/  ULOP3.LUT UR20, UR6, 0x10000, URZ, 0xfc, !UPT ;  /* 0x0001000006147892 */ /* 0x000fc4000f8efcff */
[----:B------:R-:W-:Y:S02]  /*3120*/  USEL UR29, UR28, 0x1, !UP0 ;  /* 0x000000011c1d7887 */ /* 0x000fe4000c000000 */
[----:B------:R-:W-:Y:S02]  /*3130*/  ULOP3.LUT UR21, UR5, 0x10000, URZ, 0xfc, !UPT ;  /* 0x0001000005157892 */ /* 0x000fe4000f8efcff */
[----:B------:R-:W-:Y:S02]  /*3140*/  UIADD3 UR29, UPT, UPT, -UR29, URZ, URZ ;  /* 0x000000ff1d1d7290 */ /* 0x000fe4000fffe1ff */
[----:B----4-:R-:W-:Y:S01]  /*3150*/  UISETP.GE.AND UP4, UPT, UR8, 0x1, UPT ;  /* 0x000000010800788c */ /* 0x010fe2000bf86270 */
[----:B------:R-:W-:Y:S01]  /*3160*/  UMOV UR24, 0x0 ;  /* 0x0000000000187882 */ /* 0x000fe20000000000 */
[----:B------:R-:W-:Y:S01]  /*3170*/  UMOV UR25, 0x8100490 ;  /* 0x0810049000197882 */ /* 0x000fe20000000000 */
[----:B-1----:R-:W-:-:S15]  /*3180*/  R2UR UR30, R0 ;  /* 0x00000000001e72ca */ /* 0x002fde00000e0000 */
.L_x_65:
[----:B------:R-:W-:Y:S02]  /*3190*/  LEA R0, R10, UR17, 0x3 ;  /* 0x000000110a007c11 */ /* 0x000fe4000f8e18ff */
[----:B------:R-:W-:Y:S02]  /*31a0*/  SHF.L.U32 R2, R9, 0x1f, RZ ;  /* 0x0000001f09027819 */ /* 0x000fe400000006ff */
[----:B------:R-:W-:Y:S01]  /*31b0*/  PLOP3.LUT P0, PT, PT, PT, UP4, 0x80, 0x8 ;  /* 0x000000000008781c */ /* 0x000fe20003f0f048 */
[----:B------:R-:W-:Y:S01]  /*31c0*/  VIADD R3, R0, 0x60 ;  /* 0x0000006000037836 */ /* 0x000fe20000000000 */
[----:B-1----:R-:W1:Y:S02]  /*31d0*/  SYNCS.PHASECHK.TRANS64.TRYWAIT P1, [R0+URZ+0x50], R2 ;  /* 0x00005002000075a7 */ /* 0x002e6400080211ff */
[----:B-1-3--:R-:W-:Y:S09]  /*31e0*/  @!P1 BRA `(.L_x_59) ;  /* 0x0000003c00d09947 */ /* 0x00aff20003800000 */
.L_x_114:
[----:B------:R-:W-:Y:S01]  /*31f0*/  LEA R4, R10, UR17, 0x4 ;  /* 0x000000110a047c11 */ /* 0x000fe2000f8e20ff */
[----:B------:R-:W-:Y:S01]  /*3200*/  @UP4 ULEA UR4, UR14, UR17, 0x3 ;  /* 0x000000110e044291 */ /* 0x000fe2000f8e18ff */
[----:B------:R-:W-:Y:S01]  /*3210*/  PLOP3.LUT P2, PT, PT, PT, PT, 0x80, 0x8 ;  /* 0x000000000008781c */ /* 0x000fe20003f4f070 */
[----:B------:R-:W-:Y:S01]  /*3220*/  ULEA UR22, UR23, UR17, 0x3 ;  /* 0x0000001117167291 */ /* 0x000fe2000f8e18ff */
[----:B------:R-:W-:Y:S01]  /*3230*/  PRMT R3, RZ, 0x654, R3 ;  /* 0x00000654ff037816 */ /* 0x000fe20000000003 */
[----:B------:R-:W-:Y:S01]  /*3240*/  ULEA UR18, UR23, UR30, 0x6 ;  /* 0x0000001e17127291 */ /* 0x000fe2000f8e30ff */
[----:B------:R-:W2:Y:S01]  /*3250*/  LDS.128 R4, [R4+0xe0] ;  /* 0x0000e00004047984 */ /* 0x000ea20000000c00 */
[----:B-1----:R-:W-:Y:S02]  /*3260*/  @P0 SHF.L.U32 R2, R8, 0x1f, RZ ;  /* 0x0000001f08020819 */ /* 0x002fe400000006ff */
[----:B------:R-:W-:Y:S01]  /*3270*/  SHF.L.U32 R0, R11, 0x1f, RZ ;  /* 0x0000001f0b007819 */ /* 0x000fe200000006ff */
[----:B------:R-:W-:Y:S01]  /*3280*/  @!PT LDS RZ, [RZ] ;  /* 0x00000000fffff984 */ /* 0x000fe20000000800 */
[----:B------:R-:W-:Y:S01]  /*3290*/  @!PT LDS RZ, [RZ] ;  /* 0x00000000fffff984 */ /* 0x000fe20000000800 */
[----:B------:R-:W-:Y:S01]  /*32a0*/  @!PT LDS RZ, [RZ] ;  /* 0x00000000fffff984 */ /* 0x000fe20000000800 */
[----:B------:R-:W-:Y:S01]  /*32b0*/  @!PT LDS RZ, [RZ] ;  /* 0x00000000fffff984 */ /* 0x000fe20000000800 */
[----:B------:R1:W-:Y:S06]  /*32c0*/  MEMBAR.ALL.CTA ;  /* 0x0000000000007992 */ /* 0x0003ec0000008000 */
[----:B-1----:R-:W1:Y:S02]  /*32d0*/  FENCE.VIEW.ASYNC.S ;  /* 0x00000000000073c6 */ /* 0x002e640000000000 */
[----:B-1----:R1:W-:Y:S01]  /*32e0*/  SYNCS.ARRIVE.TRANS64.RED.A1T0 RZ, [R3+URZ], RZ ;  /* 0x000000ff03ff79a7 */ /* 0x0023e200081004ff */
[----:B------:R1:W3:Y:S01]  /*32f0*/  @P0 SYNCS.PHASECHK.TRANS64.TRYWAIT P2, [UR4], R2 ;  /* 0x00000002ff0005a7 */ /* 0x0002e20008041104 */
[----:B--2---:R-:W-:Y:S01]  /*3300*/  LOP3.LUT P1, RZ, R6, 0x1, RZ, 0xc0, !PT ;  /* 0x0000000106ff7812 */ /* 0x004fe2000782c0ff */
[----:B------:R-:W2:Y:S02]  /*3310*/  SYNCS.PHASECHK.TRANS64.TRYWAIT P0, [UR22+0x90], R0 ;  /* 0x00009000ff0075a7 */ /* 0x000ea40008001116 */
[----:B-123--:R-:W-:Y:S10]  /*3320*/  @!P0 BRA `(.L_x_60) ;  /* 0x0000003c00948947 */ /* 0x00eff40003800000 */
.L_x_116:
[----:B------:R-:W-:Y:S01]  /*3330*/  IADD3 R10, PT, PT, R10, 0x1, RZ ;  /* 0x000000010a0a7810 */ /* 0x000fe20007ffe0ff */
[----:B------:R-:W-:Y:S06]  /*3340*/  BRA.U !UP4, `(.L_x_61) ;  /* 0x000000010c987547 */ /* 0x000fec000b800000 */
[----:B------:R-:W-:Y:S01]  /*3350*/  UPLOP3.LUT UP2, UPT, UPT, UPT, UPT, 0x40, 0x4 ;  /* 0x000000000004789c */ /* 0x000fe20003f4e870 */
[----:B------:R-:W-:Y:S01]  /*3360*/  UMOV UR16, UR29 ;  /* 0x0000001d00107c82 */ /* 0x000fe20008000000 */
[----:B------:R-:W-:Y:S01]  /*3370*/  UMOV UR15, UR28 ;  /* 0x0000001c000f7c82 */ /* 0x000fe20008000000 */
[----:B------:R-:W-:-:S08]  /*3380*/  UMOV UR6, UR14 ;  /* 0x0000000e00067c82 */ /* 0x000fd00008000000 */
.L_x_64:
[----:B------:R-:W-:Y:S02]  /*3390*/  UIADD3 UR16, UPT, UPT, UR16, 0x1, URZ ;  /* 0x0000000110107890 */ /* 0x000fe4000fffe0ff */
[----:B--2---:R-:W-:Y:S02]  /*33a0*/  ULEA UR5, UR6, UR17, 0x3 ;  /* 0x0000001106057291 */ /* 0x004fe4000f8e18ff */
[----:B------:R-:W-:Y:S01]  /*33b0*/  UISETP.NE.AND UP3, UPT, UR16, URZ, UPT ;  /* 0x000000ff1000728c */ /* 0x000fe2000bf65270 */
[----:B---3--:R-:W-:Y:S10]  /*33c0*/  @P2 BRA `(.L_x_62) ;  /* 0x00000000000c2947 */ /* 0x008ff40003800000 */
[----:B-1----:R-:W-:Y:S04]  /*33d0*/  SHF.L.U32 R2, R8, 0x1f, RZ ;  /* 0x0000001f08027819 */ /* 0x002fe800000006ff */
[----:B------:R-:W1:Y:S02]  /*33e0*/  SYNCS.PHASECHK.TRANS64.TRYWAIT P0, [UR5], R2 ;  /* 0x00000002ff0075a7 */ /* 0x000e640008001105 */
[----:B-1----:R-:W-:Y:S05]  /*33f0*/  @!P0 BRA `(.L_x_63) ;  /* 0x0000003c00788947 */ /* 0x002fea0003800000 */
.L_x_62:
[----:B------:R-:W-:Y:S01]  /*3400*/  UISETP.NE.AND UP0, UPT, UR15, 0x1, UPT ;  /* 0x000000010f00788c */ /* 0x000fe2000bf05270 */
[----:B------:R-:W-:Y:S01]  /*3410*/  PLOP3.LUT P2, PT, PT, PT, PT, 0x80, 0x8 ;  /* 0x000000000008781c */ /* 0x000fe20003f4f070 */
[----:B------:R-:W-:Y:S02]  /*3420*/  UIADD3 UR4, UPT, UPT, UR6, 0x1, URZ ;  /* 0x0000000106047890 */ /* 0x000fe4000fffe0ff */
[----:B------:R-:W-:Y:S02]  /*3430*/  ULEA UR12, UR6, UR21, 0x8 ;  /* 0x00000015060c7291 */ /* 0x000fe4000f8e40ff */
[----:B------:R-:W-:Y:S01]  /*3440*/  UISETP.NE.AND UP1, UPT, UR4, 0x3, UPT ;  /* 0x000000030400788c */ /* 0x000fe2000bf25270 */
[----:B------:R-:W-:Y:S01]  /*3450*/  PLOP3.LUT P0, PT, PT, PT, UP0, 0x80, 0x8 ;  /* 0x000000000008781c */ /* 0x000fe20003f0f008 */
[----:B------:R-:W-:Y:S02]  /*3460*/  UIADD3 UR10, UPT, UPT, UR12, 0x2, URZ ;  /* 0x000000020c0a7890 */ /* 0x000fe4000fffe0ff */
[----:B------:R-:W-:Y:S02]  /*3470*/  USEL UR7, URZ, 0x1, UP1 ;  /* 0x00000001ff077887 */ /* 0x000fe40008800000 */
[----:B------:R-:W-:Y:S02]  /*3480*/  USEL UR14, UR4, URZ, UP1 ;  /* 0x000000ff040e7287 */ /* 0x000fe40008800000 */
[----:B------:R-:W-:Y:S02]  /*3490*/  UIADD3 UR15, UPT, UPT, UR15, -0x1, URZ ;  /* 0xffffffff0f0f7890 */ /* 0x000fe4000fffe0ff */
[----:B------:R-:W-:Y:S01]  /*34a0*/  @UP0 ULEA UR4, UR14, UR17, 0x3 ;  /* 0x000000110e040291 */ /* 0x000fe2000f8e18ff */
[----:B------:R-:W-:Y:S01]  /*34b0*/  LOP3.LUT R8, R8, UR7, RZ, 0x3c, !PT ;  /* 0x0000000708087c12 */ /* 0x000fe2000f8e3cff */
[----:B------:R-:W-:Y:S01]  /*34c0*/  UIADD3 UR7, UPT, UPT, UR5, 0x18, URZ ;  /* 0x0000001805077890 */ /* 0x000fe2000fffe0ff */
[----:B------:R-:W-:Y:S02]  /*34d0*/  UMOV UR13, 0x80004020 ;  /* 0x80004020000d7882 */ /* 0x000fe40000000000 */
[----:B-1----:R-:W-:Y:S01]  /*34e0*/  @P0 SHF.L.U32 R0, R8, 0x1f, RZ ;  /* 0x0000001f08000819 */ /* 0x002fe200000006ff */
[----:B------:R-:W-:Y:S01]  /*34f0*/  UMOV UR5, 0x80004020 ;  /* 0x8000402000057882 */ /* 0x000fe20000000000 */
[----:B------:R-:W-:Y:S01]  /*3500*/  UMOV UR11, 0x80004020 ;  /* 0x80004020000b7882 */ /* 0x000fe20000000000 */
[----:B------:R-:W-:Y:S01]  /*3510*/  UMOV UR9, 0x80004020 ;  /* 0x8000402000097882 */ /* 0x000fe20000000000 */
[----:B------:R2:W3:Y:S01]  /*3520*/  @P0 SYNCS.PHASECHK.TRANS64.TRYWAIT P2, [UR4], R0 ;  /* 0x00000000ff0005a7 */ /* 0x0004e20008041104 */
[----:B------:R-:W-:Y:S03]  /*3530*/  ULEA UR4, UR6, UR20, 0x9 ;  /* 0x0000001406047291 */ /* 0x000fe6000f8e48ff */
[----:B------:R-:W-:Y:S01]  /*3540*/  UMOV UR6, UR14 ;  /* 0x0000000e00067c82 */ /* 0x000fe20008000000 */
[----:B------:R-:W-:Y:S05]  /*3550*/  UIADD3 UR8, UPT, UPT, UR4, 0x2, URZ ;  /* 0x0000000204087890 */ /* 0x000fea000fffe0ff */
[----:B------:R2:W-:Y:S01]  /*3560*/  UTCQMMA gdesc[UR4], gdesc[UR12], tmem[UR18], tmem[UR26], idesc[UR27], UP2 ;  /* 0x00ff1a0c040075ea */ /* 0x0005e20009000312 */
[----:B------:R-:W-:Y:S03]  /*3570*/  UPLOP3.LUT UP2, UPT, UPT, UPT, UPT, 0x80, 0x8 ;  /* 0x000000000008789c */ /* 0x000fe60003f4f070 */
[----:B------:R2:W-:Y:S01]  /*3580*/  UTCQMMA gdesc[UR8], gdesc[UR10], tmem[UR18], tmem[UR24], idesc[UR25], UPT ;  /* 0x00ff180a080075ea */ /* 0x0005e2000b800312 */
[----:B------:R2:W-:Y:S01]  /*3590*/  UTCBAR.MULTICAST [UR7], URZ, UR19 ;  /* 0x000000ff070073e9 */ /* 0x0005e20008000813 */
[----:B------:R-:W-:Y:S06]  /*35a0*/  BRA.U UP3, `(.L_x_64) ;  /* 0xfffffffd03787547 */ /* 0x000fec000b83ffff */
.L_x_61:
[----:B--2---:R-:W-:Y:S01]  /*35b0*/  UIADD3 UR4, UPT, UPT, UR23, 0x1, URZ ;  /* 0x0000000117047890 */ /* 0x004fe2000fffe0ff */
[C---:B------:R-:W-:Y:S01]  /*35c0*/  ISETP.NE.AND P0, PT, R10.reuse, 0x2, PT ;  /* 0x000000020a00780c */ /* 0x040fe20003f05270 */
[----:B------:R-:W-:Y:S02]  /*35d0*/  UIADD3 UR5, UPT, UPT, UR22, 0x70, URZ ;  /* 0x0000007016057890 */ /* 0x000fe4000fffe0ff */
[----:B------:R-:W-:Y:S01]  /*35e0*/  UISETP.NE.AND UP0, UPT, UR4, 0x4, UPT ;  /* 0x000000040400788c */ /* 0x000fe2000bf05270 */
[----:B-1----:R-:W-:Y:S02]  /*35f0*/  SEL R0, RZ, 0x1, P0 ;  /* 0x00000001ff007807 */ /* 0x002fe40000000000 */
[----:B------:R-:W-:Y:S01]  /*3600*/  SEL R10, R10, RZ, P0 ;  /* 0x000000ff0a0a7207 */ /* 0x000fe20000000000 */
[----:B------:R-:W-:Y:S01]  /*3610*/  USEL UR6, URZ, 0x1, UP0 ;  /* 0x00000001ff067887 */ /* 0x000fe20008000000 */
[----:B------:R-:W-:Y:S01]  /*3620*/  LOP3.LUT R9, R9, R0, RZ, 0x3c, !PT ;  /* 0x0000000009097212 */ /* 0x000fe200078e3cff */
[----:B------:R-:W-:Y:S01]  /*3630*/  USEL UR23, UR4, URZ, UP0 ;  /* 0x000000ff04177287 */ /* 0x000fe20008000000 */
[----:B------:R1:W-:Y:S03]  /*3640*/  UTCBAR [UR5], URZ ;  /* 0x000000ff050073e9 */ /* 0x0003e600080000ff */
[----:B------:R-:W-:Y:S01]  /*3650*/  LOP3.LUT R11, R11, UR6, RZ, 0x3c, !PT ;  /* 0x000000060b0b7c12 */ /* 0x000fe2000f8e3cff */
[----:B------:R-:W-:Y:S07]  /*3660*/  @P1 BRA `(.L_x_65) ;  /* 0xfffffff800c81947 */ /* 0x000fee000383ffff */
[----:B------:R-:W2:Y:S01]  /*3670*/  S2UR UR8, SR_CgaCtaId ;  /* 0x00000000000879c3 */ /* 0x000ea20000008800 */
[----:B------:R-:W-:Y:S01]  /*3680*/  ELECT P0, URZ, PT ;  /* 0x0000000000ff782f */ /* 0x000fe20003800000 */
[----:B------:R-:W-:Y:S01]  /*3690*/  IMAD.MOV.U32 R0, RZ, RZ, 0x1 ;  /* 0x00000001ff007424 */ /* 0x000fe200078e00ff */
[----:B------:R-:W-:Y:S01]  /*36a0*/  UIADD3 UR17, UPT, UPT, UR17, 0x90, URZ ;  /* 0x0000009011117890 */ /* 0x000fe2000fffe0ff */
[----:B------:R-:W-:Y:S01]  /*36b0*/  SHF.L.U32 R2, R11, 0x1f, RZ ;  /* 0x0000001f0b027819 */ /* 0x000fe200000006ff */
[----:B------:R-:W-:-:S03]  /*36c0*/  UMOV UR4, 0x40 ;  /* 0x0000004000047882 */ /* 0x000fc60000000000 */
[----:B------:R-:W-:Y:S01]  /*36d0*/  UVIRTCOUNT.DEALLOC.SMPOOL 0x80 ;  /* 0x000000800000784c */ /* 0x000fe20000000000 */
[----:B--2---:R-:W-:Y:S02]  /*36e0*/  ULEA UR8, UR8, UR4, 0x18 ;  /* 0x0000000408087291 */ /* 0x004fe4000f8ec0ff */
[----:B------:R-:W-:-:S07]  /*36f0*/  ULEA UR4, UR23, UR17, 0x3 ;  /* 0x0000001117047291 */ /* 0x000fce000f8e18ff */
[----:B------:R2:W-:Y:S02]  /*3700*/  @P0 STS.U8 [UR8+0x1c], R0 ;  /* 0x00001c00ff000988 */ /* 0x0005e40008000008 */
[----:B------:R-:W4:Y:S02]  /*3710*/  SYNCS.PHASECHK.TRANS64.TRYWAIT P0, [UR4], R2 ;  /* 0x00000002ff0075a7 */ /* 0x000f240008001104 */
[----:B--2-4-:R-:W-:Y:S05]  /*3720*/  @!P0 BRA `(.L_x_66) ;  /* 0x0000003800c48947 */ /* 0x014fea0003800000 */
.L_x_119:
[----:B------:R-:W-:-:S04]  /*3730*/  UIADD3 UR4, UPT, UPT, UR23, 0x1, URZ ;  /* 0x0000000117047890 */ /* 0x000fc8000fffe0ff */
[----:B------:R-:W-:-:S04]  /*3740*/  UISETP.NE.AND UP0, UPT, UR4, 0x4, UPT ;  /* 0x000000040400788c */ /* 0x000fc8000bf05270 */
[----:B------:R-:W-:Y:S02]  /*3750*/  USEL UR6, URZ, 0x1, UP0 ;  /* 0x00000001ff067887 */ /* 0x000fe40008000000 */
[----:B------:R-:W-:-:S04]  /*3760*/  USEL UR4, UR4, URZ, UP0 ;  /* 0x000000ff04047287 */ /* 0x000fc80008000000 */
[----:B-1----:R-:W-:Y:S01]  /*3770*/  ULEA UR5, UR4, UR17, 0x3 ;  /* 0x0000001104057291 */ /* 0x002fe2000f8e18ff */
[----:B--2---:R-:W-:-:S04]  /*3780*/  LOP3.LUT R2, R11, UR6, RZ, 0x3c, !PT ;  /* 0x000000060b027c12 */ /* 0x004fc8000f8e3cff */
[----:B------:R-:W-:-:S04]  /*3790*/  SHF.L.U32 R3, R2, 0x1f, RZ ;  /* 0x0000001f02037819 */ /* 0x000fc800000006ff */
[----:B------:R-:W1:Y:S02]  /*37a0*/  SYNCS.PHASECHK.TRANS64.TRYWAIT P0, [UR5], R3 ;  /* 0x00000003ff0075a7 */ /* 0x000e640008001105 */
[----:B-1----:R-:W-:Y:S05]  /*37b0*/  @!P0 BRA `(.L_x_67) ;  /* 0x0000003800b88947 */ /* 0x002fea0003800000 */
.L_x_121:
        /* <DEDUP_REMOVED lines=9> */
.L_x_123:
[----:B------:R-:W-:-:S04]  /*3850*/  UIADD3 UR4, UPT, UPT, UR4, 0x1, URZ ;  /* 0x0000000104047890 */ /* 0x000fc8000fffe0ff */
[----:B------:R-:W-:-:S04]  /*3860*/  UISETP.NE.AND UP0, UPT, UR4, 0x4, UPT ;  /* 0x000000040400788c */ /* 0x000fc8000bf05270 */
[----:B------:R-:W-:Y:S02]  /*3870*/  USEL UR5, URZ, 0x1, UP0 ;  /* 0x00000001ff057887 */ /* 0x000fe40008000000 */
[----:B------:R-:W-:-:S04]  /*3880*/  USEL UR4, UR4, URZ, UP0 ;  /* 0x000000ff04047287 */ /* 0x000fc80008000000 */
[----:B------:R-:W-:Y:S01]  /*3890*/  ULEA UR4, UR4, UR17, 0x3 ;  /* 0x0000001104047291 */ /* 0x000fe2000f8e18ff */
[----:B------:R-:W-:-:S04]  /*38a0*/  LOP3.LUT R2, R2, UR5, RZ, 0x3c, !PT ;  /* 0x0000000502027c12 */ /* 0x000fc8000f8e3cff */
[----:B------:R-:W-:-:S04]  /*38b0*/  SHF.L.U32 R2, R2, 0x1f, RZ ;  /* 0x0000001f02027819 */ /* 0x000fc800000006ff */
[----:B------:R-:W2:Y:S02]  /*38c0*/  SYNCS.PHASECHK.TRANS64.TRYWAIT P0, [UR4], R2 ;  /* 0x00000002ff0075a7 */ /* 0x000ea40008001104 */
[----:B--2---:R-:W-:Y:S05]  /*38d0*/  @!P0 BRA `(.L_x_69) ;  /* 0x0000003800a08947 */ /* 0x004fea0003800000 */
.L_x_125:
[----:B------:R-:W-:Y:S01]  /*38e0*/  NOP ;  /* 0x0000000000007918 */ /* 0x000fe20000000000 */
[----:B-1----:R-:W1:Y:S01]  /*38f0*/  LDS R0, [UR8+0x14] ;  /* 0x00001408ff007984 */ /* 0x002e620008000800 */
[----:B------:R-:W-:Y:S01]  /*3900*/  ULOP3.LUT UR4, UR30, 0xffff, URZ, 0xc0, !UPT ;  /* 0x0000ffff1e047892 */ /* 0x000fe2000f8ec0ff */
[----:B------:R-:W-:Y:S01]  /*3910*/  UMOV UR5, 0xffff ;  /* 0x0000ffff00057882 */ /* 0x000fe20000000000 */
[----:B------:R-:W-:Y:S02]  /*3920*/  UMOV UR6, 0x1 ;  /* 0x0000000100067882 */ /* 0x000fe40000000000 */
[----:B------:R-:W-:-:S04]  /*3930*/  USHF.R.U32.HI UR4, URZ, 0x5, UR4 ;  /* 0x00000005ff047899 */ /* 0x000fc80008011604 */
[----:B------:R-:W-:Y:S02]  /*3940*/  USHF.L.U32 UR5, UR5, UR4, URZ ;  /* 0x0000000405057299 */ /* 0x000fe400080006ff */
[----:B------:R-:W-:-:S04]  /*3950*/  USHF.L.U32 UR4, UR6, UR4, URZ ;  /* 0x0000000406047299 */ /* 0x000fc800080006ff */
[----:B-1----:R-:W-:-:S04]  /*3960*/  LOP3.LUT R0, R0, UR5, RZ, 0xc0, !PT ;  /* 0x0000000500007c12 */ /* 0x002fc8000f8ec0ff */
[----:B------:R-:W-:-:S13]  /*3970*/  ISETP.NE.AND P0, PT, R0, UR5, PT ;  /* 0x0000000500007c0c */ /* 0x000fda000bf05270 */
[----:B------:R-:W-:Y:S05]  /*3980*/  @P0 BRA `(.L_x_70) ;  /* 0x0000000000580947 */ /* 0x000fea0003800000 */
[----:B------:R-:W1:Y:S02]  /*3990*/  LDS R0, [UR8+0x18] ;  /* 0x00001808ff007984 */ /* 0x000e640008000800 */
[----:B-1----:R-:W-:-:S04]  /*39a0*/  LOP3.LUT R0, R0, UR4, RZ, 0xc0, !PT ;  /* 0x0000000400007c12 */ /* 0x002fc8000f8ec0ff */
[----:B------:R-:W-:-:S13]  /*39b0*/  ISETP.NE.AND P0, PT, R0, UR4, PT ;  /* 0x0000000400007c0c */ /* 0x000fda000bf05270 */
[----:B------:R-:W-:Y:S05]  /*39c0*/  @P0 BRA `(.L_x_71) ;  /* 0x00000000003c0947 */ /* 0x000fea0003800000 */
[----:B------:R-:W1:Y:S01]  /*39d0*/  S2R R2, SR_LANEID ;  /* 0x0000000000027919 */ /* 0x000e620000000000 */
[----:B------:R-:W-:-:S06]  /*39e0*/  ULOP3.LUT UR5, URZ, UR5, URZ, 0x33, !UPT ;  /* 0x00000005ff057292 */ /* 0x000fcc000f8e33ff */
[----:B------:R-:W-:-:S04]  /*39f0*/  IMAD.U32 R0, RZ, RZ, UR5 ;  /* 0x00000005ff007e24 */ /* 0x000fc8000f8e00ff */
[----:B------:R2:W4:Y:S02]  /*3a00*/  REDUX UR7, R0 ;  /* 0x00000000000773c4 */ /* 0x0005240000000000 */
[----:B------:R1:W-:Y:S01]  /*3a10*/  UTCATOMSWS.AND URZ, UR5 ;  /* 0x0000000500ff79e3 */ /* 0x0003e20008000000 */
[----:B--2---:R-:W-:Y:S01]  /*3a20*/  LOP3.LUT R0, RZ, UR4, RZ, 0x33, !PT ;  /* 0x00000004ff007c12 */ /* 0x004fe2000f8e33ff */
[----:B------:R-:W-:Y:S02]  /*3a30*/  VOTEU.ANY UR4, UPT, PT ;  /* 0x0000000000047886 */ /* 0x000fe400038e0100 */
[----:B------:R-:W-:Y:S02]  /*3a40*/  UFLO.U32 UR4, UR4 ;  /* 0x00000004000472bd */ /* 0x000fe400080e0000 */
[----:B------:R-:W2:Y:S04]  /*3a50*/  REDUX UR6, R0 ;  /* 0x00000000000673c4 */ /* 0x000ea80000000000 */
[----:B-1----:R-:W-:-:S02]  /*3a60*/  ISETP.EQ.U32.AND P0, PT, R2, UR4, PT ;  /* 0x0000000402007c0c */ /* 0x002fc4000bf02070 */
[----:B----4-:R-:W-:-:S11]  /*3a70*/  MOV R2, UR7 ;  /* 0x0000000700027c02 */ /* 0x010fd60008000f00 */
[----:B------:R1:W-:Y:S01]  /*3a80*/  @P0 ATOMS.AND RZ, [UR8+0x14], R2 ;  /* 0x00001402ffff098c */ /* 0x0003e2000a800008 */
[----:B--2---:R-:W-:-:S05]  /*3a90*/  IMAD.U32 R0, RZ, RZ, UR6 ;  /* 0x00000006ff007e24 */ /* 0x004fca000f8e00ff */
[----:B------:R1:W-:Y:S01]  /*3aa0*/  @P0 ATOMS.AND RZ, [UR8+0x18], R0 ;  /* 0x00001800ffff098c */ /* 0x0003e2000a800008 */
[----:B------:R-:W-:Y:S05]  /*3ab0*/  BRA `(.L_x_72) ;  /* 0x0000000000147947 */ /* 0x000fea0003800000 */
.L_x_71:
[----:B------:R-:W-:Y:S02]  /*3ac0*/  MOV R2, 0x3ae0 ;  /* 0x00003ae000027802 */ /* 0x000fe40000000f00 */
[----:B---3-5:R-:W-:Y:S05]  /*3ad0*/  CALL.REL.NOINC `($__internal_0_$__cuda_sm10x_tcgen05_guardrail_trap_col_being_dealloced_not_returned_by_alloc) ;  /* 0x0000003800bc7944 */ /* 0x028fea0003c00000 */
[----:B------:R-:W-:Y:S05]  /*3ae0*/  BRA `(.L_x_72) ;  /* 0x0000000000087947 */ /* 0x000fea0003800000 */
.L_x_70:
[----:B------:R-:W-:Y:S02]  /*3af0*/  MOV R2, 0x3b10 ;  /* 0x00003b1000027802 */ /* 0x000fe40000000f00 */
[----:B---3-5:R-:W-:Y:S05]  /*3b00*/  CALL.REL.NOINC `($__internal_2_$__cuda_sm10x_tcgen05_guardrail_trap_unallocated_columns_being_dealloced) ;  /* 0x0000003800c87944 */ /* 0x028fea0003c00000 */
.L_x_72:
[----:B------:R-:W-:Y:S01]  /*3b10*/  NOP ;  /* 0x0000000000007918 */ /* 0x000fe20000000000 */
[----:B------:R-:W-:Y:S05]  /*3b20*/  EXIT ;  /* 0x000000000000794d */ /* 0x000fea0003800000 */
.L_x_54:
[----:B------:R-:W-:-:S09]  /*3b30*/  UISETP.NE.OR UP0, UPT, UR22, 0x3, !UP3 ;  /* 0x000000031600788c */ /* 0x000fd2000df05670 */
[----:B------:R-:W-:Y:S05]  /*3b40*/  BRA.U UP0, `(.L_x_73) ;  /* 0x0000000d00087547 */ /* 0x000fea000b800000 */
[----:B------:R-:W1:Y:S01]  /*3b50*/  LDCU UR26, c[0x0][0x370] ;  /* 0x00006e00ff1a77ac */ /* 0x000e620008000800 */
[----:B------:R-:W2:Y:S01]  /*3b60*/  LDC.64 R16, c[0x0][0x348] ;  /* 0x0000d200ff107b82 */ /* 0x000ea20000000a00 */
[----:B------:R-:W-:Y:S02]  /*3b70*/  HFMA2 R13, -RZ, RZ, 0, 0 ;  /* 0x00000000ff0d7431 */ /* 0x000fe400000001ff */
[----:B------:R-:W-:Y:S01]  /*3b80*/  IMAD.MOV.U32 R15, RZ, RZ, 0x1 ;  /* 0x00000001ff0f7424 */ /* 0x000fe200078e00ff */
[----:B------:R-:W1:Y:S01]  /*3b90*/  LDCU.128 UR28, c[0x0][0xb10] ;  /* 0x00016200ff1c77ac */ /* 0x000e620008000c00 */
[----:B------:R-:W-:Y:S01]  /*3ba0*/  IMAD.MOV.U32 R14, RZ, RZ, RZ ;  /* 0x000000ffff0e7224 */ /* 0x000fe200078e00ff */
[----:B------:R-:W-:Y:S01]  /*3bb0*/  MOV R12, 0x2000 ;  /* 0x00002000000c7802 */ /* 0x000fe20000000f00 */
[----:B------:R-:W3:Y:S01]  /*3bc0*/  LDCU UR25, c[0x0][0x374] ;  /* 0x00006e80ff1977ac */ /* 0x000ee20008000800 */
[----:B------:R-:W4:Y:S01]  /*3bd0*/  LDC.64 R2, c[0x0][0x888] ;  /* 0x00022200ff027b82 */ /* 0x000f220000000a00 */
[----:B------:R-:W3:Y:S01]  /*3be0*/  LDCU UR16, c[0x0][0xb0c] ;  /* 0x00016180ff1077ac */ /* 0x000ee20008000800 */
[----:B------:R-:W2:Y:S06]  /*3bf0*/  LDCU UR35, c[0x0][0xb20] ;  /* 0x00016400ff2377ac */ /* 0x000eac0008000800 */
[----:B------:R-:W4:Y:S01]  /*3c00*/  LDC.64 R4, c[0x0][0x890] ;  /* 0x00022400ff047b82 */ /* 0x000f220000000a00 */
[----:B------:R-:W2:Y:S01]  /*3c10*/  LDCU UR4, c[0x0][0xb30] ;  /* 0x00016600ff0477ac */ /* 0x000ea20008000800 */
[----:B------:R-:W-:Y:S01]  /*3c20*/  UMOV UR17, 0x400 ;  /* 0x0000040000117882 */ /* 0x000fe20000000000 */
[----:B-1----:R-:W-:-:S02]  /*3c30*/  UIMAD.WIDE.U32 UR6, UR26, UR28, URZ ;  /* 0x0000001c1a0672a5 */ /* 0x002fc4000f8e00ff */
[----:B---3--:R-:W-:Y:S02]  /*3c40*/  UIMAD.WIDE.U32 UR8, UR25, UR31, URZ ;  /* 0x0000001f190872a5 */ /* 0x008fe4000f8e00ff */
[----:B------:R-:W-:Y:S02]  /*3c50*/  ULEA UR17, UR61, UR17, 0x18 ;  /* 0x000000113d117291 */ /* 0x000fe4000f8ec0ff */
[----:B------:R-:W-:Y:S02]  /*3c60*/  UPLOP3.LUT UP3, UPT, UPT, UPT, UPT, 0x40, 0x4 ;  /* 0x000000000004789c */ /* 0x000fe40003f6e870 */
[----:B------:R-:W-:Y:S01]  /*3c70*/  UIADD3 UR27, UPT, UPT, UR17, 0x30, URZ ;  /* 0x00000030111b7890 */ /* 0x000fe2000fffe0ff */
[----:B------:R-:W-:Y:S01]  /*3c80*/  UMOV UR6, UR7 ;  /* 0x0000000700067c82 */ /* 0x000fe20008000000 */
[----:B------:R-:W-:Y:S01]  /*3c90*/  UMOV UR32, UR9 ;  /* 0x0000000900207c82 */ /* 0x000fe20008000000 */
[----:B------:R-:W-:Y:S02]  /*3ca0*/  UISETP.GE.AND UP0, UPT, UR40, 0x1, UPT ;  /* 0x000000012800788c */ /* 0x000fe4000bf06270 */
[----:B------:R-:W-:Y:S01]  /*3cb0*/  UISETP.NE.AND UP4, UPT, UR40, 0x1, UPT ;  /* 0x000000012800788c */ /* 0x000fe2000bf85270 */
[----:B------:R-:W1:Y:S01]  /*3cc0*/  LDCU.64 UR14, c[0x0][0xb28] ;  /* 0x00016500ff0e77ac */ /* 0x000e620008000a00 */
[----:B------:R-:W-:-:S02]  /*3cd0*/  UISETP.NE.AND UP6, UPT, UR16, 0x1, UPT ;  /* 0x000000011000788c */ /* 0x000fc4000bfc5270 */
[----:B------:R-:W-:Y:S02]  /*3ce0*/  UISETP.NE.AND UP5, UPT, UR30, 0x1, UPT ;  /* 0x000000011e00788c */ /* 0x000fe4000bfa5270 */
[----:B------:R-:W-:Y:S02]  /*3cf0*/  UPRMT UR27, UR61, 0x654, UR27 ;  /* 0x000006543d1b7896 */ /* 0x000fe4000800001b */
[----:B------:R-:W-:Y:S02]  /*3d00*/  USHF.R.U32.HI UR33, URZ, UR29, UR6 ;  /* 0x0000001dff217299 */ /* 0x000fe40008011606 */
[----:B--2---:R-:W-:Y:S02]  /*3d10*/  USHF.R.U32.HI UR32, URZ, UR35, UR32 ;  /* 0x00000023ff207299 */ /* 0x004fe40008011620 */
[----:B------:R-:W-:-:S11]  /*3d20*/  UISETP.NE.AND UP2, UPT, UR4, 0x1, UPT ;  /* 0x000000010400788c */ /* 0x000fd6000bf45270 */
.L_x_81:
[C---:B------:R-:W-:Y:S02]  /*3d30*/  LEA R7, R14.reuse, UR17, 0x3 ;  /* 0x000000110e077c11 */ /* 0x040fe4000f8e18ff */
[----:B------:R-:W-:Y:S02]  /*3d40*/  SHF.L.U32 R0, R13, 0x1f, RZ ;  /* 0x0000001f0d007819 */ /* 0x000fe400000006ff */
[----:B------:R-:W-:Y:S02]  /*3d50*/  LEA R8, R14, UR17, 0x4 ;  /* 0x000000110e087c11 */ /* 0x000fe4000f8e20ff */
[----:B--2---:R-:W2:Y:S02]  /*3d60*/  SYNCS.PHASECHK.TRANS64.TRYWAIT P0, [R7+URZ+0x50], R0 ;  /* 0x00005000070075a7 */ /* 0x004ea400080011ff */
[----:B--2---:R-:W-:Y:S05]  /*3d70*/  @!P0 BRA `(.L_x_74) ;  /* 0x0000003400908947 */ /* 0x004fea0003800000 */
.L_x_126:
[----:B------:R-:W3:Y:S01]  /*3d80*/  LDS.128 R8, [R8+0xe0] ;  /* 0x0000e00008087984 */ /* 0x000ee20000000c00 */
[----:B------:R-:W-:Y:S01]  /*3d90*/  UISETP.GE.AND UP0, UPT, UR40, 0x1, UPT ;  /* 0x000000012800788c */ /* 0x000fe2000bf06270 */
[----:B------:R-:W-:Y:S01]  /*3da0*/  @!PT LDS RZ, [RZ] ;  /* 0x00000000fffff984 */ /* 0x000fe20000000800 */
[----:B------:R-:W-:Y:S01]  /*3db0*/  @!PT LDS RZ, [RZ] ;  /* 0x00000000fffff984 */ /* 0x000fe20000000800 */
[----:B------:R-:W-:Y:S01]  /*3dc0*/  @!PT LDS RZ, [RZ] ;  /* 0x00000000fffff984 */ /* 0x000fe20000000800 */
[----:B------:R-:W-:Y:S01]  /*3dd0*/  @!PT LDS RZ, [RZ] ;  /* 0x00000000fffff984 */ /* 0x000fe20000000800 */
[----:B------:R1:W-:Y:S06]  /*3de0*/  MEMBAR.ALL.CTA ;  /* 0x0000000000007992 */ /* 0x0003ec0000008000 */
[----:B-1----:R-:W1:Y:S01]  /*3df0*/  FENCE.VIEW.ASYNC.S ;  /* 0x00000000000073c6 */ /* 0x002e620000000000 */
[----:B---3--:R-:W-:Y:S11]  /*3e00*/  LOP3.LUT P0, RZ, R10, 0x1, RZ, 0xc0, !PT ;  /* 0x000000010aff7812 */ /* 0x008ff6000780c0ff */
[----:B------:R-:W-:Y:S02]  /*3e10*/  @!UPT UIADD3 URZ, UPT, UPT, URZ, URZ, URZ ;  /* 0x000000fffffff290 */ /* 0x000fe4000fffe0ff */
[----:B-1----:R-:W-:Y:S01]  /*3e20*/  VOTEU.ANY UP1, P0 ;  /* 0x0000000000ff7886 */ /* 0x002fe20000020100 */
[----:B------:R-:W-:Y:S11]  /*3e30*/  PLOP3.LUT P0, PT, PT, PT, UP1, 0x80, 0x8 ;  /* 0x000000000008781c */ /* 0x000ff60003f0f018 */
[----:B------:R-:W-:Y:S02]  /*3e40*/  @!UPT UIADD3 URZ, UPT, UPT, URZ, URZ, URZ ;  /* 0x000000fffffff290 */ /* 0x000fe4000fffe0ff */
[----:B--2---:R-:W-:Y:S02]  /*3e50*/  @P0 SHF.R.U32.HI R0, RZ, 0x10, R9 ;  /* 0x00000010ff000819 */ /* 0x004fe40000011609 */
[----:B------:R-:W-:Y:S02]  /*3e60*/  @P0 MOV R6, R8 ;  /* 0x0000000800060202 */ /* 0x000fe40000000f00 */
[----:B------:R-:W-:Y:S01]  /*3e70*/  @P0 R2UR UR4, R0 ;  /* 0x00000000000402ca */ /* 0x000fe200000e0000 */
[----:B------:R-:W-:Y:S01]  /*3e80*/  VIADD R0, R7, 0x60 ;  /* 0x0000006007007836 */ /* 0x000fe20000000000 */
[----:B------:R-:W-:Y:S02]  /*3e90*/  @P0 LOP3.LUT R8, R9, 0xffff, RZ, 0xc0, !PT ;  /* 0x0000ffff09080812 */ /* 0x000fe400078ec0ff */
[----:B------:R-:W-:Y:S02]  /*3ea0*/  @P0 R2UR UR6, R6 ;  /* 0x00000000060602ca */ /* 0x000fe400000e0000 */
[----:B------:R-:W-:Y:S02]  /*3eb0*/  PRMT R0, RZ, 0x654, R0 ;  /* 0x00000654ff007816 */ /* 0x000fe40000000000 */
[----:B------:R-:W-:Y:S02]  /*3ec0*/  @P0 R2UR UR5, R8 ;  /* 0x00000000080502ca */ /* 0x000fe400000e0000 */
[----:B------:R1:W-:Y:S03]  /*3ed0*/  SYNCS.ARRIVE.TRANS64.RED.A1T0 RZ, [R0+URZ], RZ ;  /* 0x000000ff00ff79a7 */ /* 0x0003e600081004ff */
[----:B------:R-:W-:Y:S04]  /*3ee0*/  @UP1 UMOV UR24, UR4 ;  /* 0x0000000400181c82 */ /* 0x000fe80008000000 */
[----:B------:R-:W-:Y:S04]  /*3ef0*/  @UP1 UMOV UR13, UR6 ;  /* 0x00000006000d1c82 */ /* 0x000fe80008000000 */
[----:B------:R-:W-:Y:S01]  /*3f00*/  @UP1 UMOV UR7, UR5 ;  /* 0x0000000500071c82 */ /* 0x000fe20008000000 */
[----:B------:R-:W-:Y:S05]  /*3f10*/  BRA.U !UP0, `(.L_x_75) ;  /* 0x0000000108a47547 */ /* 0x000fea000b800000 */
[----:B------:R-:W-:Y:S02]  /*3f20*/  UIMAD.WIDE.U32 UR10, UR7, UR31, URZ ;  /* 0x0000001f070a72a5 */ /* 0x000fe4000f8e00ff */
[----:B------:R-:W-:Y:S02]  /*3f30*/  UIMAD.WIDE.U32 UR18, UR13, UR28, URZ ;  /* 0x0000001c0d1272a5 */ /* 0x000fe4000f8e00ff */
[----:B------:R-:W-:Y:S02]  /*3f40*/  USEL UR4, UR25, UR32, !UP5 ;  /* 0x0000002019047287 */ /* 0x000fe4000e800000 */
[----:B------:R-:W-:Y:S02]  /*3f50*/  USEL UR8, UR26, UR33, !UP6 ;  /* 0x000000211a087287 */ /* 0x000fe4000f000000 */
[----:B------:R-:W-:Y:S02]  /*3f60*/  UIMAD.WIDE.U32 UR20, UR4, UR14, URZ ;  /* 0x0000000e041472a5 */ /* 0x000fe4000f8e00ff */
[----:B------:R-:W-:Y:S01]  /*3f70*/  UIMAD.WIDE.U32 UR22, UR8, UR14, URZ ;  /* 0x0000000e081672a5 */ /* 0x000fe2000f8e00ff */
[----:B------:R-:W-:Y:S02]  /*3f80*/  UMOV UR5, UR11 ;  /* 0x0000000b00057c82 */ /* 0x000fe40008000000 */
[----:B------:R-:W-:Y:S03]  /*3f90*/  USHF.R.U32.HI UR6, URZ, UR35, UR5 ;  /* 0x00000023ff067299 */ /* 0x000fe60008011605 */
[----:B------:R-:W-:Y:S01]  /*3fa0*/  UMOV UR5, UR19 ;  /* 0x0000001300057c82 */ /* 0x000fe20008000000 */
[----:B------:R-:W-:Y:S02]  /*3fb0*/  USEL UR6, UR7, UR6, !UP5 ;  /* 0x0000000607067287 */ /* 0x000fe4000e800000 */
[----:B------:R-:W-:Y:S02]  /*3fc0*/  USHF.R.U32.HI UR9, URZ, UR29, UR5 ;  /* 0x0000001dff097299 */ /* 0x000fe40008011605 */
[----:B------:R-:W-:Y:S01]  /*3fd0*/  UIMAD.WIDE.U32 UR10, UR6, UR14, URZ ;  /* 0x0000000e060a72a5 */ /* 0x000fe2000f8e00ff */
[----:B------:R-:W-:Y:S02]  /*3fe0*/  UMOV UR5, UR21 ;  /* 0x0000001500057c82 */ /* 0x000fe40008000000 */
[----:B------:R-:W-:Y:S03]  /*3ff0*/  @UP4 USHF.R.U32.HI UR4, URZ, UR15, UR5 ;  /* 0x0000000fff044299 */ /* 0x000fe60008011605 */
[----:B------:R-:W-:Y:S01]  /*4000*/  UMOV UR5, UR23 ;  /* 0x0000001700057c82 */ /* 0x000fe20008000000 */
[----:B------:R-:W-:Y:S02]  /*4010*/  UIMAD UR4, UR40, UR4, URZ ;  /* 0x00000004280472a4 */ /* 0x000fe4000f8e02ff */
[----:B------:R-:W-:Y:S02]  /*4020*/  @UP4 USHF.R.U32.HI UR8, URZ, UR15, UR5 ;  /* 0x0000000fff084299 */ /* 0x000fe40008011605 */
[----:B------:R-:W-:Y:S02]  /*4030*/  USEL UR5, UR13, UR9, !UP6 ;  /* 0x000000090d057287 */ /* 0x000fe4000f000000 */
[----:B------:R-:W-:Y:S02]  /*4040*/  UIMAD UR9, UR40, UR8, URZ ;  /* 0x00000008280972a4 */ /* 0x000fe4000f8e02ff */
[----:B------:R-:W-:Y:S03]  /*4050*/  UISETP.GE.AND UP0, UPT, UR6, UR4, UPT ;  /* 0x000000040600728c */ /* 0x000fe6000bf06270 */
[----:B------:R-:W-:Y:S01]  /*4060*/  UMOV UR4, UR11 ;  /* 0x0000000b00047c82 */ /* 0x000fe20008000000 */
[----:B------:R-:W-:Y:S02]  /*4070*/  UISETP.GE.OR UP0, UPT, UR5, UR9, UP0 ;  /* 0x000000090500728c */ /* 0x000fe40008706670 */
[----:B------:R-:W-:Y:S02]  /*4080*/  USHF.R.U32.HI UR4, URZ, UR15, UR4 ;  /* 0x0000000fff047299 */ /* 0x000fe40008011604 */
[----:B------:R-:W-:Y:S02]  /*4090*/  UIMAD.WIDE.U32 UR10, UR5, UR14, URZ ;  /* 0x0000000e050a72a5 */ /* 0x000fe4000f8e00ff */
[----:B------:R-:W-:Y:S04]  /*40a0*/  USEL UR12, UR6, UR4, !UP4 ;  /* 0x00000004060c7287 */ /* 0x000fe8000e000000 */
[----:B------:R-:W-:Y:S01]  /*40b0*/  UIADD3 UR9, UPT, UPT, -UR12, URZ, URZ ;  /* 0x000000ff0c097290 */ /* 0x000fe2000fffe1ff */
[----:B------:R-:W-:Y:S02]  /*40c0*/  @!UP0 UMOV UR4, UR11 ;  /* 0x0000000b00048c82 */ /* 0x000fe40008000000 */
[----:B------:R-:W-:Y:S02]  /*40d0*/  @!UP0 USHF.R.U32.HI UR4, URZ, UR15, UR4 ;  /* 0x0000000fff048299 */ /* 0x000fe40008011604 */
[----:B------:R-:W-:Y:S02]  /*40e0*/  UIMAD UR9, UR40, UR9, UR6 ;  /* 0x00000009280972a4 */ /* 0x000fe4000f8e0206 */
[----:B------:R-:W-:Y:S04]  /*40f0*/  @!UP0 USEL UR4, UR5, UR4, !UP4 ;  /* 0x0000000405048287 */ /* 0x000fe8000e000000 */
[----:B------:R-:W-:Y:S02]  /*4100*/  @!UP0 UIMAD UR9, UR8, UR9, UR4 ;  /* 0x00000009080982a4 */ /* 0x000fe4000f8e0204 */
[----:B------:R-:W-:Y:S02]  /*4110*/  @!UP0 UIADD3 UR10, UPT, UPT, UR12, -UR4, URZ ;  /* 0x800000040c0a8290 */ /* 0x000fe4000fffe0ff */
[----:B------:R-:W-:Y:S02]  /*4120*/  UIADD3 UR4, UPT, UPT, -UR5, URZ, URZ ;  /* 0x000000ff05047290 */ /* 0x000fe4000fffe1ff */
[----:B------:R-:W-:Y:S02]  /*4130*/  UIADD3 UR8, UPT, UPT, -UR6, URZ, URZ ;  /* 0x000000ff06087290 */ /* 0x000fe4000fffe1ff */
[----:B------:R-:W-:Y:S02]  /*4140*/  @!UP0 UIMAD UR6, UR10, UR40, UR5 ;  /* 0x000000280a0682a4 */ /* 0x000fe4000f8e0205 */
[----:B------:R-:W-:Y:S02]  /*4150*/  UIMAD UR13, UR16, UR4, UR13 ;  /* 0x00000004100d72a4 */ /* 0x000fe4000f8e020d */
[----:B------:R-:W-:Y:S01]  /*4160*/  UIMAD UR7, UR30, UR8, UR7 ;  /* 0x000000081e0772a4 */ /* 0x000fe2000f8e0207 */
[----:B------:R-:W-:Y:S02]  /*4170*/  @!UP0 UMOV UR5, UR9 ;  /* 0x0000000900058c82 */ /* 0x000fe40008000000 */
[----:B------:R-:W-:Y:S02]  /*4180*/  UIMAD UR13, UR5, UR16, UR13 ;  /* 0x00000010050d72a4 */ /* 0x000fe4000f8e020d */
[----:B------:R-:W-:Y:S11]  /*4190*/  UIMAD UR7, UR6, UR30, UR7 ;  /* 0x0000001e060772a4 */ /* 0x000ff6000f8e0207 */
[----:B------:R-:W-:Y:S01]  /*41a0*/  @!UPT UIADD3 URZ, UPT, UPT, URZ, URZ, URZ ;  /* 0x000000fffffff290 */ /* 0x000fe2000fffe0ff */
.L_x_75:
[----:B------:R-:W2:Y:S01]  /*41b0*/  @!UP2 LDCU.128 UR20, c[0x0][0xb10] ;  /* 0x00016200ff14a7ac */ /* 0x000ea20008000c00 */
[C---:B----4-:R-:W-:Y:S02]  /*41c0*/  ISETP.NE.U32.AND P1, PT, R4.reuse, RZ, PT ;  /* 0x000000ff0400720c */ /* 0x050fe40003f25070 */
[----:B------:R-:W-:Y:S02]  /*41d0*/  ISETP.NE.U32.AND P0, PT, R4, RZ, PT ;  /* 0x000000ff0400720c */ /* 0x000fe40003f05070 */
[C---:B------:R-:W-:Y:S02]  /*41e0*/  ISETP.NE.AND.EX P1, PT, R5.reuse, RZ, PT, P1 ;  /* 0x000000ff0500720c */ /* 0x040fe40003f25310 */
[----:B------:R-:W-:Y:S01]  /*41f0*/  ISETP.NE.AND.EX P0, PT, R5, RZ, PT, P0 ;  /* 0x000000ff0500720c */ /* 0x000fe20003f05300 */
[----:B------:R-:W3:Y:S01]  /*4200*/  @!UP2 LDCU UR5, c[0x0][0xb0c] ;  /* 0x00016180ff05a7ac */ /* 0x000ee20008000800 */
[----:B------:R-:W-:Y:S01]  /*4210*/  SHF.L.U32 R6, R15, 0x1f, RZ ;  /* 0x0000001f0f067819 */ /* 0x000fe200000006ff */
[----:B--2---:R-:W-:Y:S07]  /*4220*/  UIMAD.WIDE.U32 UR8, UR13, UR20, URZ ;  /* 0x000000140d0872a5 */ /* 0x004fee000f8e00ff */
[----:B------:R-:W-:Y:S01]  /*4230*/  @!UP2 UMOV UR4, UR9 ;  /* 0x000000090004ac82 */ /* 0x000fe20008000000 */
[----:B---3--:R-:W-:Y:S02]  /*4240*/  @!UP2 UISETP.NE.AND UP0, UPT, UR5, 0x1, UPT ;  /* 0x000000010500a88c */ /* 0x008fe4000bf05270 */
[----:B------:R-:W-:Y:S02]  /*4250*/  @!UP2 USHF.R.U32.HI UR4, URZ, UR21, UR4 ;  /* 0x00000015ff04a299 */ /* 0x000fe40008011604 */
[----:B------:R-:W-:Y:S02]  /*4260*/  UIMAD.WIDE.U32 UR8, UR7, UR23, URZ ;  /* 0x00000017070872a5 */ /* 0x000fe4000f8e00ff */
[----:B------:R-:W-:Y:S02]  /*4270*/  @!UP2 USEL UR10, UR13, UR4, !UP0 ;  /* 0x000000040d0aa287 */ /* 0x000fe4000c000000 */
[----:B------:R-:W-:Y:S03]  /*4280*/  @!UP2 UISETP.NE.AND UP0, UPT, UR22, 0x1, UPT ;  /* 0x000000011600a88c */ /* 0x000fe6000bf05270 */
[----:B------:R-:W-:Y:S02]  /*4290*/  @!UP2 UMOV UR6, UR9 ;  /* 0x000000090006ac82 */ /* 0x000fe40008000000 */
[----:B------:R-:W2:Y:S02]  /*42a0*/  @!UP2 LDCU UR4, c[0x0][0xb20] ;  /* 0x00016400ff04a7ac */ /* 0x000ea40008000800 */
[----:B--2---:R-:W-:Y:S04]  /*42b0*/  @!UP2 USHF.R.U32.HI UR6, URZ, UR4, UR6 ;  /* 0x00000004ff06a299 */ /* 0x004fe80008011606 */
[----:B------:R-:W-:Y:S04]  /*42c0*/  @!UP2 USEL UR6, UR7, UR6, !UP0 ;  /* 0x000000060706a287 */ /* 0x000fe8000c000000 */
[----:B------:R-:W-:Y:S02]  /*42d0*/  @!UP2 UIADD3 UR4, UPT, UPT, -UR10, UR6, URZ ;  /* 0x000000060a04a290 */ /* 0x000fe4000fffe1ff */
[----:B------:R-:W-:Y:S02]  /*42e0*/  @!UP2 UIADD3 UR6, UPT, UPT, UR10, -UR6, URZ ;  /* 0x800000060a06a290 */ /* 0x000fe4000fffe0ff */
[----:B------:R-:W-:Y:S02]  /*42f0*/  @!UP2 UIMAD UR13, UR4, UR5, UR13 ;  /* 0x00000005040da2a4 */ /* 0x000fe4000f8e020d */
[----:B------:R-:W-:Y:S01]  /*4300*/  @!UP2 UIMAD UR7, UR6, UR22, UR7 ;  /* 0x000000160607a2a4 */ /* 0x000fe2000f8e0207 */
[----:B------:R-:W-:Y:S11]  /*4310*/  BRA.U UP3, `(.L_x_76) ;  /* 0x0000000103107547 */ /* 0x000ff6000b800000 */
[----:B------:R-:W-:Y:S04]  /*4320*/  MOV R7, UR34 ;  /* 0x0000002200077c02 */ /* 0x000fe80008000f00 */
[----:B------:R-:W-:Y:S04]  /*4330*/  SHF.L.U32 R7, R7, 0x1f, RZ ;  /* 0x0000001f07077819 */ /* 0x000fe800000006ff */
[----:B------:R-:W2:Y:S02]  /*4340*/  SYNCS.PHASECHK.TRANS64.TRYWAIT P2, [UR17+0x48], R7 ;  /* 0x00004807ff0075a7 */ /* 0x000ea40008041111 */
[----:B--2---:R-:W-:Y:S05]  /*4350*/  @!P2 BRA `(.L_x_77) ;  /* 0x00000030002ca947 */ /* 0x004fea0003800000 */
.L_x_76:
[----:B------:R-:W-:Y:S05]  /*4360*/  @!P1 BRA `(.L_x_78) ;  /* 0x0000000000309947 */ /* 0x000fea0003800000 */
[----:B------:R-:W-:Y:S01]  /*4370*/  ISETP.NE.U32.AND P1, PT, R2, RZ, PT ;  /* 0x000000ff0200720c */ /* 0x000fe20003f25070 */
[----:B------:R-:W2:Y:S01]  /*4380*/  LDCU.64 UR4, c[0x0][0x358] ;  /* 0x00006b00ff0477ac */ /* 0x000ea20008000a00 */
[----:B------:R-:W-:Y:S02]  /*4390*/  IMAD.MOV.U32 R141, RZ, RZ, 0x1 ;  /* 0x00000001ff8d7424 */ /* 0x000fe400078e00ff */
[----:B------:R-:W-:Y:S11]  /*43a0*/  ISETP.NE.AND.EX P1, PT, R3, RZ, PT, P1 ;  /* 0x000000ff0300720c */ /* 0x000ff60003f25310 */
[----:B------:R-:W-:Y:S02]  /*43b0*/  @!UPT UIADD3 URZ, UPT, UPT, URZ, URZ, URZ ;  /* 0x000000fffffff290 */ /* 0x000fe4000fffe0ff */
[----:B------:R-:W3:Y:S01]  /*43c0*/  @P1 LDC.64 R8, c[0x0][0x888] ;  /* 0x00022200ff081b82 */ /* 0x000ee20000000a00 */
[----:B-1----:R-:W-:Y:S04]  /*43d0*/  @P1 IMAD R0, R4, UR36, RZ ;  /* 0x0000002404001c24 */ /* 0x002fe8000f8e02ff */
[----:B---3--:R-:W-:Y:S04]  /*43e0*/  @P1 IMAD.WIDE R8, R0, 0x4, R8 ;  /* 0x0000000400081825 */ /* 0x008fe800078e0208 */
[----:B------:R-:W-:Y:S01]  /*43f0*/  HFMA2 R0, -RZ, RZ, 0, 5.9604644775390625e-08 ;  /* 0x00000001ff007431 */ /* 0x000fe200000001ff */
[----:B--2--5:R2:W5:Y:S04]  /*4400*/  @P1 LDG.E R71, desc[UR4][R8.64] ;  /* 0x0000000408471981 */ /* 0x024568000c1e1900 */
[----:B------:R-:W-:Y:S01]  /*4410*/  @!P1 PRMT R141, R0, 0x7610, R141 ;  /* 0x00007610008d9816 */ /* 0x000fe2000000008d */
[----:B--2---:R-:W3:Y:S06]  /*4420*/  @!P1 LDC R71, c[0x0][0x880] ;  /* 0x00022000ff479b82 */ /* 0x004eec0000000800 */
.L_x_78:
[----:B---3-5:R-:W-:Y:S01]  /*4430*/  @!P0 FSETP.EQ.AND P1, PT, R71, RZ, PT ;  /* 0x000000ff4700820b */ /* 0x028fe20003f22000 */
[----:B------:R-:W-:Y:S01]  /*4440*/  @!UPT UIADD3 URZ, UPT, UPT, URZ, URZ, URZ ;  /* 0x000000fffffff290 */ /* 0x000fe2000fffe0ff */
[----:B------:R-:W-:Y:S11]  /*4450*/  @!P0 BRA `(.L_x_79) ;  /* 0x0000000000188947 */ /* 0x000ff60003800000 */
[----:B------:R-:W-:Y:S02]  /*4460*/  LOP3.LUT P0, RZ, R141, 0xff, RZ, 0xc0, !PT ;  /* 0x000000ff8dff7812 */ /* 0x000fe4000780c0ff */
[----:B------:R-:W-:Y:S04]  /*4470*/  ISETP.NE.U32.AND P1, PT, R2, RZ, PT ;  /* 0x000000ff0200720c */ /* 0x000fe80003f25070 */
[----:B------:R-:W-:Y:S04]  /*4480*/  ISETP.NE.AND.EX P1, PT, R3, RZ, PT, P1 ;  /* 0x000000ff0300720c */ /* 0x000fe80003f25310 */
[----:B------:R-:W-:Y:S03]  /*4490*/  PLOP3.LUT P1, PT, P1, PT, PT, 0x8, 0x80 ;  /* 0x000000000080781c */ /* 0x000fe60000f2e170 */
[----:B------:R-:W-:Y:S11]  /*44a0*/  @P0 FSETP.EQ.AND P1, PT, R71, RZ, PT ;  /* 0x000000ff4700020b */ /* 0x000ff60003f22000 */
[----:B------:R-:W-:Y:S02]  /*44b0*/  @!UPT UIADD3 URZ, UPT, UPT, URZ, URZ, URZ ;  /* 0x000000fffffff290 */ /* 0x000fe4000fffe0ff */
.L_x_79:
[----:B------:R-:W2:Y:S01]  /*44c0*/  SYNCS.PHASECHK.TRANS64.TRYWAIT P0, [UR17+0x38], R6 ;  /* 0x00003806ff0075a7 */ /* 0x000ea20008001111 */
[----:B------:R-:W-:Y:S02]  /*44d0*/  ELECT P2, URZ, PT ;  /* 0x0000000000ff782f */ /* 0x000fe40003840000 */
[----:B------:R-:W-:Y:S01]  /*44e0*/  IADD3 R14, PT, PT, R14, 0x1, RZ ;  /* 0x000000010e0e7810 */ /* 0x000fe20007ffe0ff */
[----:B--2---:R-:W-:Y:S10]  /*44f0*/  @!P0 BRA `(.L_x_80) ;  /* 0x0000002c00dc8947 */ /* 0x004ff40003800000 */
.L_x_129:
[----:B------:R-:W-:Y:S01]  /*4500*/  PLOP3.LUT P1, PT, P1, P2, PT, 0xf2, 0x2f ;  /* 0x00000000002f781c */ /* 0x000fe20000f25e72 */
[----:B------:R-:W-:Y:S01]  /*4510*/  UMOV UR18, 0x0 ;  /* 0x0000000000127882 */ /* 0x000fe20000000000 */
[----:B------:R-:W-:Y:S01]  /*4520*/  UMOV UR19, 0x10000000 ;  /* 0x1000000000137882 */ /* 0x000fe20000000000 */
[----:B------:R-:W-:Y:S01]  /*4530*/  UMOV UR12, UR36 ;  /* 0x00000024000c7c82 */ /* 0x000fe20008000000 */
[----:B------:R-:W-:Y:S01]  /*4540*/  LOP3.LUT R15, R15, 0x1, RZ, 0x3c, !PT ;  /* 0x000000010f0f7812 */ /* 0x000fe200078e3cff */
[----:B------:R-:W-:Y:S01]  /*4550*/  UPLOP3.LUT UP3, UPT, UPT, UPT, UPT, 0x80, 0x8 ;  /* 0x000000000008789c */ /* 0x000fe20003f6f070 */
[----:B------:R-:W-:Y:S07]  /*4560*/  UMOV UR36, UR24 ;  /* 0x0000001800247c82 */ /* 0x000fee0008000000 */
[----:B-1----:R-:W-:Y:S01]  /*4570*/  @!P1 IADD3 R6, P0, PT, R16, 0x580, RZ ;  /* 0x0000058010069810 */ /* 0x002fe20007f1e0ff */
[----:B------:R-:W-:Y:S03]  /*4580*/  VOTEU.ALL UP0, P1 ;  /* 0x0000000000ff7886 */ /* 0x000fe60000800000 */
[----:B------:R-:W-:Y:S01]  /*4590*/  @!P1 R2UR UR5, R6 ;  /* 0x00000000060592ca */ /* 0x000fe200000e0000 */
[----:B------:R-:W-:Y:S01]  /*45a0*/  @!P1 IMAD.X R0, RZ, RZ, R17, P0 ;  /* 0x000000ffff009224 */ /* 0x000fe200000e0611 */
[----:B------:R-:W-:Y:S01]  /*45b0*/  @!UP0 USHF.L.U32 UR10, UR45, 0x6, URZ ;  /* 0x000000062d0a8899 */ /* 0x000fe200080006ff */
[----:B------:R-:W-:Y:S01]  /*45c0*/  ISETP.NE.AND P0, PT, R14, 0x2, PT ;  /* 0x000000020e00780c */ /* 0x000fe20003f05270 */
[----:B------:R-:W-:Y:S02]  /*45d0*/  @!UP0 USHF.L.U32 UR11, UR46, 0x7, URZ ;  /* 0x000000072e0b8899 */ /* 0x000fe400080006ff */
[----:B------:R-:W-:Y:S01]  /*45e0*/  @!P1 R2UR UR4, R0 ;  /* 0x00000000000492ca */ /* 0x000fe200000e0000 */
[----:B------:R-:W-:Y:S01]  /*45f0*/  @!UP0 UIADD3 UR8, UPT, UPT, UR17, 0x200, URZ ;  /* 0x0000020011088890 */ /* 0x000fe2000fffe0ff */
[----:B------:R-:W-:Y:S01]  /*4600*/  SEL R0, RZ, 0x1, P0 ;  /* 0x00000001ff007807 */ /* 0x000fe20000000000 */
[----:B------:R-:W-:Y:S01]  /*4610*/  @!UP0 UIADD3 UR9, UPT, UPT, UR17, 0x30, URZ ;  /* 0x0000003011098890 */ /* 0x000fe2000fffe0ff */
[----:B------:R-:W-:Y:S01]  /*4620*/  SEL R14, R14, RZ, P0 ;  /* 0x000000ff0e0e7207 */ /* 0x000fe20000000000 */
[----:B------:R-:W-:Y:S01]  /*4630*/  VOTEU.ALL UP0, P1 ;  /* 0x0000000000ff7886 */ /* 0x000fe20000800000 */
[----:B------:R-:W-:Y:S01]  /*4640*/  LOP3.LUT R13, R13, R0, RZ, 0x3c, !PT ;  /* 0x000000000d0d7212 */ /* 0x000fe200078e3cff */
[----:B------:R-:W-:Y:S01]  /*4650*/  IMAD.U32 R6, RZ, RZ, UR5 ;  /* 0x00000005ff067e24 */ /* 0x000fe2000f8e00ff */
[----:B------:R-:W-:Y:S02]  /*4660*/  UIADD3 UR45, UPT, UPT, UR7, UR55, URZ ;  /* 0x00000037072d7290 */ /* 0x000fe4000fffe0ff */
[----:B------:R-:W-:Y:S03]  /*4670*/  UIADD3 UR46, UPT, UPT, UR13, UR58, URZ ;  /* 0x0000003a0d2e7290 */ /* 0x000fe6000fffe0ff */
[----:B------:R-:W-:Y:S01]  /*4680*/  IMAD.U32 R7, RZ, RZ, UR4 ;  /* 0x00000004ff077e24 */ /* 0x000fe2000f8e00ff */
[----:B------:R-:W-:Y:S04]  /*4690*/  @!P1 R2UR UR4, R6 ;  /* 0x00000000060492ca */ /* 0x000fe800000e0000 */
[----:B------:R-:W-:Y:S11]  /*46a0*/  @!P1 R2UR UR5, R7 ;  /* 0x00000000070592ca */ /* 0x000ff600000e0000 */
[----:B------:R-:W-:Y:S02]  /*46b0*/  @!UPT UIADD3 URZ, UPT, UPT, URZ, URZ, URZ ;  /* 0x000000fffffff290 */ /* 0x000fe4000fffe0ff */
[----:B------:R2:W-:Y:S01]  /*46c0*/  @!UP0 UTMALDG.3D [UR8], [UR4], desc[UR18] ;  /* 0x00001208040085b4 */ /* 0x0005e20008011000 */
[----:B------:R2:W-:Y:S01]  /*46d0*/  @!P1 SYNCS.ARRIVE.TRANS64.RED.A0TR RZ, [UR17+0x30], R12 ;  /* 0x0000300cffff99a7 */ /* 0x0005e20008300411 */
[----:B------:R-:W-:Y:S01]  /*46e0*/  SYNCS.ARRIVE.TRANS64.RED.A1T0 RZ, [UR27], RZ ;  /* 0x000000ffffff79a7 */ /* 0x000fe2000810041b */
[----:B------:R-:W-:Y:S05]  /*46f0*/  BRA.U UP1, `(.L_x_81) ;  /* 0xfffffff5018c7547 */ /* 0x000fea000b83ffff */
[----:B------:R-:W-:Y:S07]  /*4700*/  MOV R0, UR17 ;  /* 0x0000001100007c02 */ /* 0x000fee0008000f00 */
.L_x_82:
[----:B-1----:R-:W-:-:S04]  /*4710*/  SHF.L.U32 R2, R15, 0x1f, RZ ;  /* 0x0000001f0f027819 */ /* 0x002fc800000006ff */
[----:B------:R1:W3:Y:S03]  /*4720*/  SYNCS.PHASECHK.TRANS64.TRYWAIT P0, [R0+URZ+0x38], R2 ;  /* 0x00003802000075a7 */ /* 0x0002e600080011ff */
[----:B---3--:R-:W-:Y:S05]  /*4730*/  @!P0 NANOSLEEP.SYNCS 0x989680 ;  /* 0x009896800000895d */ /* 0x008fea0003900000 */
[----:B------:R-:W3:Y:S02]  /*4740*/  @!P0 SYNCS.PHASECHK.TRANS64 P0, [R0+URZ+0x38], R2 ;  /* 0x00003802000085a7 */ /* 0x000ee400080010ff */
[----:B--23--:R-:W-:Y:S05]  /*4750*/  @P0 EXIT ;  /* 0x000000000000094d */ /* 0x00cfea0003800000 */
[----:B------:R-:W-:Y:S05]  /*4760*/  BRA `(.L_x_82) ;  /* 0xfffffffc00e87947 */ /* 0x000fea000383ffff */
.L_x_73:
[----:B------:R-:W-:-:S06]  /*4770*/  UISETP.GE.AND UP0, UPT, UR22, 0x4, UPT ;  /* 0x000000041600788c */ /* 0x000fcc000bf06270 */
[----:B------:R-:W-:-:S13]  /*4780*/  PLOP3.LUT P0, PT, PT, PT, UP0, 0x80, 0x8 ;  /* 0x000000000008781c */ /* 0x000fda0003f0f008 */
[----:B------:R-:W-:Y:S05]  /*4790*/  @!P0 EXIT ;  /* 0x000000000000894d */ /* 0x000fea0003800000 */
[----:B------:R-:W-:Y:S01]  /*47a0*/  BAR.SYNC.DEFER_BLOCKING 0x6, 0xa0 ;  /* 0x0182800000007b1d */ /* 0x000fe20000010000 */
[C---:B------:R-:W-:Y:S02]  /*47b0*/  IMAD.SHL.U32 R4, R131.reuse, 0x40, RZ ;  /* 0x0000004083047824 */ /* 0x040fe400078e00ff */
[----:B------:R-:W-:Y:S02]  /*47c0*/  HFMA2 R68, -RZ, RZ, 0, 0 ;  /* 0x00000000ff447431 */ /* 0x000fe400000001ff */
[C---:B------:R-:W-:Y:S01]  /*47d0*/  IMAD.SHL.U32 R140, R131.reuse, 0x8, RZ ;  /* 0x00000008838c7824 */ /* 0x040fe200078e00ff */
[----:B------:R-:W-:Y:S01]  /*47e0*/  CS2R R144, SRZ ;  /* 0x0000000000907805 */ /* 0x000fe2000001ff00 */
[C---:B------:R-:W-:Y:S01]  /*47f0*/  IMAD.SHL.U32 R147, R131.reuse, 0x10, RZ ;  /* 0x0000001083937824 */ /* 0x040fe200078e00ff */
[----:B------:R-:W-:Y:S01]  /*4800*/  UMOV UR44, 0x400 ;  /* 0x00000400002c7882 */ /* 0x000fe20000000000 */
[----:B------:R-:W-:Y:S01]  /*4810*/  LOP3.LUT R5, R4, 0x180, RZ, 0xc0, !PT ;  /* 0x0000018004057812 */ /* 0x000fe200078ec0ff */
[----:B------:R-:W-:Y:S01]  /*4820*/  ULEA UR44, UR61, UR44, 0x18 ;  /* 0x0000002c3d2c7291 */ /* 0x000fe2000f8ec0ff */
[----:B------:R-:W1:Y:S01]  /*4830*/  LDC.64 R136, c[0x0][0x888] ;  /* 0x00022200ff887b82 */ /* 0x000e620000000a00 */
[----:B------:R-:W-:Y:S01]  /*4840*/  IMAD.U32 R69, R131, 0x10000, RZ ;  /* 0x0001000083457824 */ /* 0x000fe200078e00ff */
[----:B------:R-:W-:Y:S01]  /*4850*/  LOP3.LUT R140, R5, 0x30, R140, 0xf8, !PT ;  /* 0x00000030058c7812 */ /* 0x000fe200078ef88c */
[----:B------:R-:W-:Y:S01]  /*4860*/  UIADD3 UR4, UPT, UPT, UR44, 0x2200, URZ ;  /* 0x000022002c047890 */ /* 0x000fe2000fffe0ff */
[----:B------:R-:W-:Y:S01]  /*4870*/  LOP3.LUT R149, R147, 0x20, RZ, 0xc0, !PT ;  /* 0x0000002093957812 */ /* 0x000fe200078ec0ff */
[----:B------:R-:W-:Y:S01]  /*4880*/  IMAD.MOV.U32 R146, RZ, RZ, RZ ;  /* 0x000000ffff927224 */ /* 0x000fe200078e00ff */
[----:B------:R-:W-:Y:S01]  /*4890*/  LOP3.LUT R140, R140, 0x1e40, R4, 0xf8, !PT ;  /* 0x00001e408c8c7812 */ /* 0x000fe200078ef804 */
[----:B------:R-:W-:Y:S01]  /*48a0*/  IMAD.MOV.U32 R143, RZ, RZ, RZ ;  /* 0x000000ffff8f7224 */ /* 0x000fe200078e00ff */
[----:B------:R-:W2:Y:S01]  /*48b0*/  LDC.64 R138, c[0x0][0x890] ;  /* 0x00022400ff8a7b82 */ /* 0x000ea20000000a00 */
[----:B------:R-:W-:Y:S01]  /*48c0*/  LOP3.LUT R69, R69, 0x600000, RZ, 0xc0, !PT ;  /* 0x0060000045457812 */ /* 0x000fe200078ec0ff */
[----:B------:R-:W3:Y:S01]  /*48d0*/  LDCU UR53, c[0x0][0x370] ;  /* 0x00006e00ff3577ac */ /* 0x000ee20008000800 */
[----:B------:R-:W-:Y:S01]  /*48e0*/  VIADD R148, R140, UR44 ;  /* 0x0000002c8c947c36 */ /* 0x000fe20008000000 */
[----:B------:R-:W-:-:S02]  /*48f0*/  LOP3.LUT R147, R147, 0x40, RZ, 0xc0, !PT ;  /* 0x0000004093937812 */ /* 0x000fc400078ec0ff */
[----:B------:R-:W-:Y:S01]  /*4900*/  MOV R150, UR4 ;  /* 0x0000000400967c02 */ /* 0x000fe20008000f00 */
[----:B------:R-:W4:Y:S01]  /*4910*/  LDS R0, [UR44+0x100] ;  /* 0x0001002cff007984 */ /* 0x000f220008000800 */
[----:B------:R-:W1:Y:S01]  /*4920*/  LDC.64 R134, c[0x0][0x8b0] ;  /* 0x00022c00ff867b82 */ /* 0x000e620000000a00 */
[--C-:B------:R-:W-:Y:S01]  /*4930*/  IADD3 R149, PT, PT, -R149, 0x200, R148.reuse ;  /* 0x0000020095957810 */ /* 0x100fe20007ffe194 */
[----:B------:R-:W1:Y:S01]  /*4940*/  LDCU.64 UR62, c[0x0][0x348] ;  /* 0x00006900ff3e77ac */ /* 0x000e620008000a00 */
[----:B------:R-:W-:-:S03]  /*4950*/  IADD3 R148, PT, PT, -R147, 0x200, R148 ;  /* 0x0000020093947810 */ /* 0x000fc60007ffe194 */
[----:B------:R-:W-:Y:S01]  /*4960*/  IMAD.IADD R147, R149, 0x1, -R147 ;  /* 0x0000000195937824 */ /* 0x000fe200078e0a93 */
[----:B------:R-:W1:Y:S01]  /*4970*/  LDCU UR41, c[0x0][0xb0c] ;  /* 0x00016180ff2977ac */ /* 0x000e620008000800 */
[----:B------:R-:W1:Y:S01]  /*4980*/  LDC.64 R132, c[0x0][0x8a8] ;  /* 0x00022a00ff847b82 */ /* 0x000e620000000a00 */
[----:B------:R-:W1:Y:S01]  /*4990*/  LDCU UR39, c[0x0][0xb30] ;  /* 0x00016600ff2777ac */ /* 0x000e620008000800 */
[----:B------:R-:W1:Y:S01]  /*49a0*/  LDCU.64 UR56, c[0x0][0x888] ;  /* 0x00011100ff3877ac */ /* 0x000e620008000a00 */
[----:B------:R-:W1:Y:S01]  /*49b0*/  LDCU.64 UR42, c[0x0][0xb28] ;  /* 0x00016500ff2a77ac */ /* 0x000e620008000a00 */
[----:B------:R-:W1:Y:S01]  /*49c0*/  LDCU.128 UR48, c[0x0][0xb10] ;  /* 0x00016200ff3077ac */ /* 0x000e620008000c00 */
[----:B------:R-:W1:Y:S01]  /*49d0*/  LDCU UR52, c[0x0][0x374] ;  /* 0x00006e80ff3477ac */ /* 0x000e620008000800 */
[----:B------:R-:W-:Y:S01]  /*49e0*/  UIADD3 UR59, UPT, UPT, UR44, 0x200, URZ ;  /* 0x000002002c3b7890 */ /* 0x000fe2000fffe0ff */
[----:B---34-:R-:W-:-:S11]  /*49f0*/  IMAD.IADD R69, R0, 0x1, R69 ;  /* 0x0000000100457824 */ /* 0x018fd600078e0245 */
.L_x_100:
[----:B------:R-:W-:Y:S02]  /*4a00*/  LEA R3, R143, UR44, 0x3 ;  /* 0x0000002c8f037c11 */ /* 0x000fe4000f8e18ff */
[----:B------:R-:W-:Y:S02]  /*4a10*/  SHF.L.U32 R0, R145, 0x1f, RZ ;  /* 0x0000001f91007819 */ /* 0x000fe400000006ff */
[----:B-1----:R-:W-:Y:S02]  /*4a20*/  LEA R4, R143, UR44, 0x4 ;  /* 0x0000002c8f047c11 */ /* 0x002fe4000f8e20ff */
[----:B------:R-:W3:Y:S02]  /*4a30*/  SYNCS.PHASECHK.TRANS64.TRYWAIT P0, [R3+URZ+0x50], R0 ;  /* 0x00005000030075a7 */ /* 0x000ee400080011ff */
[----:B--23--:R-:W-:Y:S05]  /*4a40*/  @!P0 BRA `(.L_x_83) ;  /* 0x0000002800a08947 */ /* 0x00cfea0003800000 */
.L_x_130:
[----:B------:R-:W4:Y:S01]  /*4a50*/  LDS.128 R4, [R4+0xe0] ;  /* 0x0000e00004047984 */ /* 0x000f220000000c00 */
[----:B------:R-:W-:Y:S01]  /*4a60*/  UISETP.GE.AND UP0, UPT, UR40, 0x1, UPT ;  /* 0x000000012800788c */ /* 0x000fe2000bf06270 */
[----:B------:R-:W-:Y:S01]  /*4a70*/  @!PT LDS RZ, [RZ] ;  /* 0x00000000fffff984 */ /* 0x000fe20000000800 */
[----:B------:R-:W-:Y:S01]  /*4a80*/  @!PT LDS RZ, [RZ] ;  /* 0x00000000fffff984 */ /* 0x000fe20000000800 */
[----:B------:R-:W-:Y:S01]  /*4a90*/  @!PT LDS RZ, [RZ] ;  /* 0x00000000fffff984 */ /* 0x000fe20000000800 */
[----:B------:R-:W-:Y:S01]  /*4aa0*/  @!PT LDS RZ, [RZ] ;  /* 0x00000000fffff984 */ /* 0x000fe20000000800 */
[----:B------:R1:W-:Y:S06]  /*4ab0*/  MEMBAR.ALL.CTA ;  /* 0x0000000000007992 */ /* 0x0003ec0000008000 */
[----:B-1----:R-:W1:Y:S01]  /*4ac0*/  FENCE.VIEW.ASYNC.S ;  /* 0x00000000000073c6 */ /* 0x002e620000000000 */
[----:B----4-:R-:W-:Y:S11]  /*4ad0*/  LOP3.LUT P0, RZ, R6, 0x1, RZ, 0xc0, !PT ;  /* 0x0000000106ff7812 */ /* 0x010ff6000780c0ff */
[----:B------:R-:W-:Y:S02]  /*4ae0*/  @!UPT UIADD3 URZ, UPT, UPT, URZ, URZ, URZ ;  /* 0x000000fffffff290 */ /* 0x000fe4000fffe0ff */
[----:B-1----:R-:W-:Y:S01]  /*4af0*/  VOTEU.ANY UP1, P0 ;  /* 0x0000000000ff7886 */ /* 0x002fe20000020100 */
[----:B------:R-:W-:Y:S01]  /*4b00*/  PLOP3.LUT P0, PT, PT, PT, UP1, 0x80, 0x8 ;  /* 0x000000000008781c */ /* 0x000fe20003f0f018 */
[----:B------:R-:W-:Y:S11]  /*4b10*/  UP2UR UR47, UPR, URZ, 0x2 ;  /* 0x00000002ff2f7883 */ /* 0x000ff60008000000 */
[----:B------:R-:W-:Y:S01]  /*4b20*/  @!UPT UIADD3 URZ, UPT, UPT, URZ, URZ, URZ ;  /* 0x000000fffffff290 */ /* 0x000fe2000fffe0ff */
[----:B---3--:R-:W-:Y:S02]  /*4b30*/  @P0 SHF.R.U32.HI R0, RZ, 0x10, R5 ;  /* 0x00000010ff000819 */ /* 0x008fe40000011605 */
        /* <DEDUP_REMOVED lines=12> */
[----:B------:R-:W3:Y:S01]  /*4c00*/  LDCU UR12, c[0x0][0xb20] ;  /* 0x00016400ff0c77ac */ /* 0x000ee20008000800 */
[----:B------:R-:W-:Y:S02]  /*4c10*/  UIMAD.WIDE.U32 UR4, UR52, UR51, URZ ;  /* 0x00000033340472a5 */ /* 0x000fe4000f8e00ff */
[----:B------:R-:W-:Y:S02]  /*4c20*/  UIMAD.WIDE.U32 UR6, UR53, UR48, URZ ;  /* 0x00000030350672a5 */ /* 0x000fe4000f8e00ff */
[----:B------:R-:W-:Y:S02]  /*4c30*/  UISETP.NE.AND UP0, UPT, UR50, 0x1, UPT ;  /* 0x000000013200788c */ /* 0x000fe4000bf05270 */
[----:B------:R-:W-:Y:S02]  /*4c40*/  UIMAD.WIDE.U32 UR8, UR37, UR51, URZ ;  /* 0x00000033250872a5 */ /* 0x000fe4000f8e00ff */
[----:B------:R-:W-:Y:S02]  /*4c50*/  UIMAD.WIDE.U32 UR10, UR38, UR48, URZ ;  /* 0x00000030260a72a5 */ /* 0x000fe4000f8e00ff */
[----:B------:R-:W-:Y:S02]  /*4c60*/  UISETP.NE.AND UP1, UPT, UR41, 0x1, UPT ;  /* 0x000000012900788c */ /* 0x000fe4000bf25270 */
[----:B------:R-:W-:Y:S01]  /*4c70*/  UISETP.NE.AND UP2, UPT, UR40, 0x1, UPT ;  /* 0x000000012800788c */ /* 0x000fe2000bf45270 */
[----:B------:R-:W-:Y:S02]  /*4c80*/  UMOV UR4, UR5 ;  /* 0x0000000500047c82 */ /* 0x000fe40008000000 */
[----:B---3--:R-:W-:Y:S03]  /*4c90*/  USHF.R.U32.HI UR5, URZ, UR12, UR4 ;  /* 0x0000000cff057299 */ /* 0x008fe60008011604 */
[----:B------:R-:W-:Y:S02]  /*4ca0*/  UMOV UR4, UR7 ;  /* 0x0000000700047c82 */ /* 0x000fe40008000000 */
[----:B------:R-:W-:Y:S02]  /*4cb0*/  USHF.R.U32.HI UR7, URZ, UR49, UR4 ;  /* 0x00000031ff077299 */ /* 0x000fe40008011604 */
[----:B------:R-:W-:Y:S02]  /*4cc0*/  USEL UR4, UR52, UR5, !UP0 ;  /* 0x0000000534047287 */ /* 0x000fe4000c000000 */
[----:B------:R-:W-:Y:S01]  /*4cd0*/  USEL UR7, UR53, UR7, !UP1 ;  /* 0x0000000735077287 */ /* 0x000fe2000c800000 */
[----:B------:R-:W-:Y:S01]  /*4ce0*/  UMOV UR5, UR9 ;  /* 0x0000000900057c82 */ /* 0x000fe20008000000 */
[----:B------:R-:W-:Y:S02]  /*4cf0*/  UIMAD.WIDE.U32 UR8, UR4, UR42, URZ ;  /* 0x0000002a040872a5 */ /* 0x000fe4000f8e00ff */
[----:B------:R-:W-:Y:S03]  /*4d00*/  USHF.R.U32.HI UR6, URZ, UR12, UR5 ;  /* 0x0000000cff067299 */ /* 0x000fe60008011605 */
[----:B------:R-:W-:Y:S01]  /*4d10*/  UMOV UR5, UR11 ;  /* 0x0000000b00057c82 */ /* 0x000fe20008000000 */
[----:B------:R-:W-:Y:S02]  /*4d20*/  UIMAD.WIDE.U32 UR10, UR7, UR42, URZ ;  /* 0x0000002a070a72a5 */ /* 0x000fe4000f8e00ff */
[----:B------:R-:W-:Y:S02]  /*4d30*/  USHF.R.U32.HI UR12, URZ, UR49, UR5 ;  /* 0x00000031ff0c7299 */ /* 0x000fe40008011605 */
[----:B------:R-:W-:Y:S01]  /*4d40*/  USEL UR6, UR37, UR6, !UP0 ;  /* 0x0000000625067287 */ /* 0x000fe2000c000000 */
[----:B------:R-:W-:Y:S02]  /*4d50*/  UMOV UR5, UR9 ;  /* 0x0000000900057c82 */ /* 0x000fe40008000000 */
[----:B------:R-:W-:Y:S01]  /*4d60*/  UMOV UR10, UR11 ;  /* 0x0000000b000a7c82 */ /* 0x000fe20008000000 */
[----:B------:R-:W-:Y:S02]  /*4d70*/  @UP2 USHF.R.U32.HI UR4, URZ, UR43, UR5 ;  /* 0x0000002bff042299 */ /* 0x000fe40008011605 */
[----:B------:R-:W-:Y:S02]  /*4d80*/  @UP2 USHF.R.U32.HI UR7, URZ, UR43, UR10 ;  /* 0x0000002bff072299 */ /* 0x000fe4000801160a */
[----:B------:R-:W-:Y:S02]  /*4d90*/  UIMAD UR4, UR40, UR4, URZ ;  /* 0x00000004280472a4 */ /* 0x000fe4000f8e02ff */
[----:B------:R-:W-:Y:S02]  /*4da0*/  UIMAD.WIDE.U32 UR10, UR6, UR42, URZ ;  /* 0x0000002a060a72a5 */ /* 0x000fe4000f8e00ff */
[----:B------:R-:W-:Y:S02]  /*4db0*/  USEL UR5, UR38, UR12, !UP1 ;  /* 0x0000000c26057287 */ /* 0x000fe4000c800000 */
[----:B------:R-:W-:Y:S02]  /*4dc0*/  UIMAD UR8, UR40, UR7, URZ ;  /* 0x00000007280872a4 */ /* 0x000fe4000f8e02ff */
[----:B------:R-:W-:Y:S03]  /*4dd0*/  UISETP.GE.AND UP0, UPT, UR6, UR4, UPT ;  /* 0x000000040600728c */ /* 0x000fe6000bf06270 */
[----:B------:R-:W-:Y:S01]  /*4de0*/  UMOV UR4, UR11 ;  /* 0x0000000b00047c82 */ /* 0x000fe20008000000 */
[----:B------:R-:W-:Y:S02]  /*4df0*/  UISETP.GE.OR UP0, UPT, UR5, UR8, UP0 ;  /* 0x000000080500728c */ /* 0x000fe40008706670 */
[----:B------:R-:W-:Y:S02]  /*4e00*/  USHF.R.U32.HI UR4, URZ, UR43, UR4 ;  /* 0x0000002bff047299 */ /* 0x000fe40008011604 */
[----:B------:R-:W-:Y:S02]  /*4e10*/  UIMAD.WIDE.U32 UR8, UR5, UR42, URZ ;  /* 0x0000002a050872a5 */ /* 0x000fe4000f8e00ff */
[----:B------:R-:W-:Y:S02]  /*4e20*/  USEL UR11, UR6, UR4, !UP2 ;  /* 0x00000004060b7287 */ /* 0x000fe4000d000000 */
[----:B------:R-:W-:Y:S02]  /*4e30*/  UIADD3 UR8, UPT, UPT, -UR5, URZ, URZ ;  /* 0x000000ff05087290 */ /* 0x000fe4000fffe1ff */
[----:B------:R-:W-:Y:S01]  /*4e40*/  UIADD3 UR10, UPT, UPT, -UR11, URZ, URZ ;  /* 0x000000ff0b0a7290 */ /* 0x000fe2000fffe1ff */
[----:B------:R-:W-:Y:S01]  /*4e50*/  @!UP0 UMOV UR4, UR9 ;  /* 0x0000000900048c82 */ /* 0x000fe20008000000 */
[----:B------:R-:W-:Y:S02]  /*4e60*/  UIADD3 UR9, UPT, UPT, -UR6, URZ, URZ ;  /* 0x000000ff06097290 */ /* 0x000fe4000fffe1ff */
[----:B------:R-:W-:Y:S02]  /*4e70*/  @!UP0 USHF.R.U32.HI UR4, URZ, UR43, UR4 ;  /* 0x0000002bff048299 */ /* 0x000fe40008011604 */
[----:B------:R-:W-:Y:S02]  /*4e80*/  UIMAD UR10, UR40, UR10, UR6 ;  /* 0x0000000a280a72a4 */ /* 0x000fe4000f8e0206 */
[----:B------:R-:W-:Y:S04]  /*4e90*/  @!UP0 USEL UR4, UR5, UR4, !UP2 ;  /* 0x0000000405048287 */ /* 0x000fe8000d000000 */
[----:B------:R-:W-:Y:S02]  /*4ea0*/  @!UP0 UIMAD UR10, UR7, UR10, UR4 ;  /* 0x0000000a070a82a4 */ /* 0x000fe4000f8e0204 */
[----:B------:R-:W-:Y:S02]  /*4eb0*/  @!UP0 UIADD3 UR11, UPT, UPT, UR11, -UR4, URZ ;  /* 0x800000040b0b8290 */ /* 0x000fe4000fffe0ff */
[----:B------:R-:W-:Y:S02]  /*4ec0*/  UIMAD UR7, UR41, UR8, UR38 ;  /* 0x00000008290772a4 */ /* 0x000fe4000f8e0226 */
[----:B------:R-:W-:Y:S02]  /*4ed0*/  @!UP0 UIMAD UR6, UR11, UR40, UR5 ;  /* 0x000000280b0682a4 */ /* 0x000fe4000f8e0205 */
[----:B------:R-:W-:Y:S01]  /*4ee0*/  UIMAD UR4, UR50, UR9, UR37 ;  /* 0x00000009320472a4 */ /* 0x000fe2000f8e0225 */
[----:B------:R-:W-:Y:S02]  /*4ef0*/  @!UP0 UMOV UR5, UR10 ;  /* 0x0000000a00058c82 */ /* 0x000fe40008000000 */
[----:B------:R-:W-:Y:S02]  /*4f00*/  UIMAD UR38, UR5, UR41, UR7 ;  /* 0x00000029052672a4 */ /* 0x000fe4000f8e0207 */
[----:B------:R-:W-:Y:S11]  /*4f10*/  UIMAD UR37, UR6, UR50, UR4 ;  /* 0x00000032062572a4 */ /* 0x000ff6000f8e0204 */
[----:B------:R-:W-:Y:S01]  /*4f20*/  @!UPT UIADD3 URZ, UPT, UPT, URZ, URZ, URZ ;  /* 0x000000fffffff290 */ /* 0x000fe2000fffe0ff */
.L_x_84:
[----:B------:R-:W-:Y:S01]  /*4f30*/  UISETP.NE.AND UP0, UPT, UR39, 0x1, UPT ;  /* 0x000000012700788c */ /* 0x000fe2000bf05270 */
[----:B------:R-:W-:Y:S10]  /*4f40*/  IADD3 R143, PT, PT, R143, 0x1, RZ ;  /* 0x000000018f8f7810 */ /* 0x000ff40007ffe0ff */
[----:B------:R-:W3:Y:S01]  /*4f50*/  @!UP0 LDCU.128 UR12, c[0x0][0xb10] ;  /* 0x00016200ff0c87ac */ /* 0x000ee20008000c00 */
[----:B------:R-:W4:Y:S01]  /*4f60*/  @!UP0 LDCU UR5, c[0x0][0xb0c] ;  /* 0x00016180ff0587ac */ /* 0x000f220008000800 */
[----:B------:R-:W2:Y:S01]  /*4f70*/  @!UP0 LDCU UR10, c[0x0][0xb20] ;  /* 0x00016400ff0a87ac */ /* 0x000ea20008000800 */
[----:B---3--:R-:W-:Y:S02]  /*4f80*/  UIMAD.WIDE.U32 UR8, UR38, UR12, URZ ;  /* 0x0000000c260872a5 */ /* 0x008fe4000f8e00ff */
[----:B------:R-:W-:Y:S02]  /*4f90*/  UIMAD.WIDE.U32 UR6, UR37, UR15, URZ ;  /* 0x0000000f250672a5 */ /* 0x000fe4000f8e00ff */
[----:B------:R-:W-:Y:S03]  /*4fa0*/  @!UP0 UISETP.NE.AND UP1, UPT, UR14, 0x1, UPT ;  /* 0x000000010e00888c */ /* 0x000fe6000bf25270 */
[----:B------:R-:W-:Y:S01]  /*4fb0*/  @!UP0 UMOV UR4, UR9 ;  /* 0x0000000900048c82 */ /* 0x000fe20008000000 */
[----:B----4-:R-:W-:Y:S02]  /*4fc0*/  @!UP0 UISETP.NE.AND UP2, UPT, UR5, 0x1, UPT ;  /* 0x000000010500888c */ /* 0x010fe4000bf45270 */
[----:B------:R-:W-:Y:S01]  /*4fd0*/  @!UP0 USHF.R.U32.HI UR4, URZ, UR13, UR4 ;  /* 0x0000000dff048299 */ /* 0x000fe20008011604 */
[----:B------:R-:W-:Y:S02]  /*4fe0*/  @!UP0 UMOV UR6, UR7 ;  /* 0x0000000700068c82 */ /* 0x000fe40008000000 */
[----:B--2---:R-:W-:Y:S02]  /*4ff0*/  @!UP0 USHF.R.U32.HI UR6, URZ, UR10, UR6 ;  /* 0x0000000aff068299 */ /* 0x004fe40008011606 */
[----:B------:R-:W-:Y:S02]  /*5000*/  @!UP0 USEL UR7, UR38, UR4, !UP2 ;  /* 0x0000000426078287 */ /* 0x000fe4000d000000 */
[----:B------:R-:W-:Y:S04]  /*5010*/  @!UP0 USEL UR6, UR37, UR6, !UP1 ;  /* 0x0000000625068287 */ /* 0x000fe8000c800000 */
[----:B------:R-:W-:Y:S02]  /*5020*/  @!UP0 UIADD3 UR4, UPT, UPT, -UR7, UR6, URZ ;  /* 0x0000000607048290 */ /* 0x000fe4000fffe1ff */
[----:B------:R-:W-:Y:S02]  /*5030*/  @!UP0 UIADD3 UR6, UPT, UPT, UR7, -UR6, URZ ;  /* 0x8000000607068290 */ /* 0x000fe4000fffe0ff */
[----:B------:R-:W-:Y:S02]  /*5040*/  @!UP0 UIMAD UR38, UR4, UR5, UR38 ;  /* 0x00000005042682a4 */ /* 0x000fe4000f8e0226 */
[----:B------:R-:W-:Y:S02]  /*5050*/  @!UP0 UIMAD UR37, UR6, UR14, UR37 ;  /* 0x0000000e062582a4 */ /* 0x000fe4000f8e0225 */
[----:B------:R-:W-:Y:S09]  /*5060*/  ULOP3.LUT UP0, URZ, UR59, 0x1b0, URZ, 0xc0, !UPT ;  /* 0x000001b03bff7892 */ /* 0x000ff2000f80c0ff */
[----:B------:R-:W-:Y:S05]  /*5070*/  BRA.U !UP0, `(.L_x_85) ;  /* 0x0000000108407547 */ /* 0x000fea000b800000 */
[----:B------:R-:W2:Y:S01]  /*5080*/  LDCU.64 UR8, c[0x4][0x80] ;  /* 0x01001000ff0877ac */ /* 0x000ea20008000a00 */
[----:B------:R-:W-:Y:S01]  /*5090*/  MOV R3, 0x0 ;  /* 0x0000000000037802 */ /* 0x000fe20000000f00 */
[----:B------:R-:W-:Y:S02]  /*50a0*/  HFMA2 R12, -RZ, RZ, 0, 5.9604644775390625e-08 ;  /* 0x00000001ff0c7431 */ /* 0x000fe400000001ff */
[----:B------:R-:W-:Y:S02]  /*50b0*/  IMAD.MOV.U32 R8, RZ, RZ, 0x70 ;  /* 0x00000070ff087424 */ /* 0x000fe400078e00ff */
[----:B------:R-:W-:Y:S01]  /*50c0*/  IMAD.MOV.U32 R13, RZ, RZ, RZ ;  /* 0x000000ffff0d7224 */ /* 0x000fe200078e00ff */
[----:B------:R-:W3:Y:S01]  /*50d0*/  LDCU.64 UR6, c[0x4][0x88] ;  /* 0x01001100ff0677ac */ /* 0x000ee20008000a00 */
[----:B------:R-:W4:Y:S01]  /*50e0*/  LDC.64 R2, c[0x4][R3] ;  /* 0x0100000003027b82 */ /* 0x000f220000000a00 */
[----:B------:R-:W1:Y:S01]  /*50f0*/  LDCU.64 UR4, c[0x4][0x8] ;  /* 0x01000100ff0477ac */ /* 0x000e620008000a00 */
[----:B--2---:R-:W-:Y:S01]  /*5100*/  MOV R5, UR9 ;  /* 0x0000000900057c02 */ /* 0x004fe20008000f00 */
[----:B------:R-:W-:Y:S01]  /*5110*/  IMAD.U32 R4, RZ, RZ, UR8 ;  /* 0x00000008ff047e24 */ /* 0x000fe2000f8e00ff */
[----:B---3--:R-:W-:Y:S01]  /*5120*/  MOV R7, UR7 ;  /* 0x0000000700077c02 */ /* 0x008fe20008000f00 */
[----:B------:R-:W-:Y:S01]  /*5130*/  IMAD.U32 R6, RZ, RZ, UR6 ;  /* 0x00000006ff067e24 */ /* 0x000fe2000f8e00ff */
[----:B-1----:R-:W-:Y:S01]  /*5140*/  MOV R11, UR5 ;  /* 0x00000005000b7c02 */ /* 0x002fe20008000f00 */
[----:B------:R-:W-:Y:S02]  /*5150*/  IMAD.U32 R10, RZ, RZ, UR4 ;  /* 0x00000004ff0a7e24 */ /* 0x000fe4000f8e00ff */
[----:B------:R-:W-:Y:S07]  /*5160*/  LEPC R20, `(.L_x_85) ;  /* 0x000000001014794e */ /* 0x000fee0000000000 */
[----:B----45:R-:W-:Y:S05]  /*5170*/  CALL.ABS.NOINC R2 ;  /* 0x0000000002007343 */ /* 0x030fea0003c00000 */
.L_x_85:
[----:B------:R-:W-:Y:S01]  /*5180*/  LOP3.LUT P0, RZ, R150, 0x1b0, RZ, 0xc0, !PT ;  /* 0x000001b096ff7812 */ /* 0x000fe2000780c0ff */
[----:B------:R-:W-:Y:S11]  /*5190*/  BSSY.RECONVERGENT B6, `(.L_x_86) ;  /* 0x0000013000067945 */ /* 0x000ff60003800200 */
[----:B------:R-:W-:Y:S01]  /*51a0*/  @!UPT UIADD3 URZ, UPT, UPT, URZ, URZ, URZ ;  /* 0x000000fffffff290 */ /* 0x000fe2000fffe0ff */
[----:B------:R-:W-:Y:S05]  /*51b0*/  @!P0 BRA `(.L_x_87) ;  /* 0x0000000000408947 */ /* 0x000fea0003800000 */
        /* <DEDUP_REMOVED lines=16> */
.L_x_87:
[----:B------:R-:W-:Y:S05]  /*52c0*/  BSYNC.RECONVERGENT B6 ;  /* 0x0000000000067941 */ /* 0x000fea0003800200 */
.L_x_86:
[----:B------:R-:W-:Y:S01]  /*52d0*/  ISETP.NE.U32.AND P3, PT, R138, RZ, PT ;  /* 0x000000ff8a00720c */ /* 0x000fe20003f65070 */
[----:B------:R-:W-:Y:S01]  /*52e0*/  UISETP.NE.AND UP1, UPT, UR60, URZ, UPT ;  /* 0x000000ff3c00728c */ /* 0x000fe2000bf25270 */
[----:B------:R-:W-:Y:S02]  /*52f0*/  ISETP.NE.U32.AND P4, PT, R134, RZ, PT ;  /* 0x000000ff8600720c */ /* 0x000fe40003f85070 */
[----:B------:R-:W-:Y:S02]  /*5300*/  ISETP.NE.AND.EX P3, PT, R139, RZ, PT, P3 ;  /* 0x000000ff8b00720c */ /* 0x000fe40003f65330 */
[----:B------:R-:W-:Y:S02]  /*5310*/  PLOP3.LUT P1, PT, PT, PT, PT, 0x8, 0x80 ;  /* 0x000000000080781c */ /* 0x000fe40003f2e170 */
[----:B------:R-:W-:Y:S02]  /*5320*/  PLOP3.LUT P0, PT, PT, PT, UP1, 0x80, 0x8 ;  /* 0x000000000008781c */ /* 0x000fe40003f0f018 */
[----:B------:R-:W-:Y:S02]  /*5330*/  ISETP.NE.AND.EX P4, PT, R135, RZ, PT, P4 ;  /* 0x000000ff8700720c */ /* 0x000fe40003f85340 */
[----:B------:R-:W2:Y:S09]  /*5340*/  @UP1 LDCU.64 UR4, c[0x0][0x888] ;  /* 0x00011100ff0417ac */ /* 0x000eb20008000a00 */
[----:B------:R-:W-:Y:S01]  /*5350*/  @P0 PLOP3.LUT P1, PT, P3, PT, PT, 0x80, 0x8 ;  /* 0x000000000008081c */ /* 0x000fe20001f2f070 */
[----:B--2---:R-:W-:Y:S04]  /*5360*/  @UP1 UISETP.NE.U32.AND UP0, UPT, UR4, URZ, UPT ;  /* 0x000000ff0400128c */ /* 0x004fe8000bf05070 */
[----:B------:R-:W-:Y:S04]  /*5370*/  @UP1 UISETP.NE.AND.EX UP0, UPT, UR5, URZ, UPT, UP0 ;  /* 0x000000ff0500128c */ /* 0x000fe8000bf05300 */
[----:B------:R-:W-:Y:S01]  /*5380*/  @UP1 USEL UR4, URZ, 0xffffffff, UP0 ;  /* 0xffffffffff041887 */ /* 0x000fe20008000000 */
[----:B------:R-:W-:Y:S11]  /*5390*/  @!P3 BRA `(.L_x_88) ;  /* 0x000000000030b947 */ /* 0x000ff60003800000 */
        /* <DEDUP_REMOVED lines=12> */
.L_x_88:
[----:B------:R-:W-:Y:S05]  /*5460*/  @!P4 BRA `(.L_x_89) ;  /* 0x000000000024c947 */ /* 0x000fea0003800000 */
[----:B------:R-:W-:Y:S01]  /*5470*/  ISETP.NE.U32.AND P2, PT, R132, RZ, PT ;  /* 0x000000ff8400720c */ /* 0x000fe20003f45070 */
[----:B------:R-:W2:Y:S03]  /*5480*/  LDCU.64 UR6, c[0x0][0x358] ;  /* 0x00006b00ff0677ac */ /* 0x000ea60008000a00 */
[----:B------:R-:W-:Y:S11]  /*5490*/  ISETP.NE.AND.EX P2, PT, R133, RZ, PT, P2 ;  /* 0x000000ff8500720c */ /* 0x000ff60003f45320 */
[----:B------:R-:W-:Y:S02]  /*54a0*/  @!UPT UIADD3 URZ, UPT, UPT, URZ, URZ, URZ ;  /* 0x000000fffffff290 */ /* 0x000fe4000fffe0ff */
[----:B------:R-:W4:Y:S01]  /*54b0*/  @P2 LDC.64 R2, c[0x0][0x8a8] ;  /* 0x00022a00ff022b82 */ /* 0x000f220000000a00 */
[----:B-1----:R-:W-:Y:S04]  /*54c0*/  @P2 IMAD R0, R134, UR36, RZ ;  /* 0x0000002486002c24 */ /* 0x002fe8000f8e02ff */
[----:B----4-:R-:W-:Y:S05]  /*54d0*/  @P2 IMAD.WIDE R2, R0, 0x4, R2 ;  /* 0x0000000400022825 */ /* 0x010fea00078e0202 */
[----:B--2--5:R2:W5:Y:S02]  /*54e0*/  @P2 LDG.E R70, desc[UR6][R2.64] ;  /* 0x0000000602462981 */ /* 0x024564000c1e1900 */
[----:B--2---:R-:W4:Y:S02]  /*54f0*/  @!P2 LDC R70, c[0x0][0x8a0] ;  /* 0x00022800ff46ab82 */ /* 0x004f240000000800 */
.L_x_89:
[----:B---3-5:R-:W-:Y:S01]  /*5500*/  @P0 FSETP.NEU.AND P4, PT, R71, RZ, PT ;  /* 0x000000ff4700020b */ /* 0x028fe20003f8d000 */
[----:B-1----:R-:W-:Y:S01]  /*5510*/  IMAD.U32 R0, RZ, RZ, UR4 ;  /* 0x00000004ff007e24 */ /* 0x002fe2000f8e00ff */
[----:B------:R-:W-:Y:S01]  /*5520*/  @P0 LOP3.LUT P2, RZ, R141, 0xff, RZ, 0xc0, !PT ;  /* 0x000000ff8dff0812 */ /* 0x000fe2000784c0ff */
[----:B------:R-:W-:Y:S01]  /*5530*/  BSSY B1, `(.L_x_90) ;  /* 0x000003d000017945 */ /* 0x000fe20003800000 */
[----:B------:R-:W-:Y:S02]  /*5540*/  @P0 SEL R2, RZ, 0xffffffff, P4 ;  /* 0xffffffffff020807 */ /* 0x000fe40002000000 */
[----:B------:R-:W-:Y:S02]  /*5550*/  CS2R R18, SRZ ;  /* 0x0000000000127805 */ /* 0x000fe4000001ff00 */
[----:B------:R-:W-:Y:S02]  /*5560*/  LEA R22, R68, UR44, 0x3 ;  /* 0x0000002c44167c11 */ /* 0x000fe4000f8e18ff */
[----:B------:R-:W-:Y:S02]  /*5570*/  CS2R R16, SRZ ;  /* 0x0000000000107805 */ /* 0x000fe4000001ff00 */
[----:B------:R-:W-:Y:S02]  /*5580*/  @P1 SEL R2, R0, R2, !P2 ;  /* 0x0000000200021207 */ /* 0x000fe40005000000 */
[----:B------:R-:W-:Y:S02]  /*5590*/  CS2R R26, SRZ ;  /* 0x00000000001a7805 */ /* 0x000fe4000001ff00 */
[----:B------:R-:W-:Y:S02]  /*55a0*/  SHF.L.U32 R4, R146, 0x1f, RZ ;  /* 0x0000001f92047819 */ /* 0x000fe400000006ff */
[----:B------:R-:W-:Y:S02]  /*55b0*/  CS2R R24, SRZ ;  /* 0x0000000000187805 */ /* 0x000fe4000001ff00 */
[----:B------:R-:W-:Y:S02]  /*55c0*/  @P0 LOP3.LUT R2, R2, 0x1, RZ, 0xc0, !PT ;  /* 0x0000000102020812 */ /* 0x000fe400078ec0ff */
[----:B------:R-:W-:Y:S02]  /*55d0*/  CS2R R30, SRZ ;  /* 0x00000000001e7805 */ /* 0x000fe4000001ff00 */
[----:B------:R-:W-:Y:S02]  /*55e0*/  PLOP3.LUT P5, PT, PT, PT, PT, 0x8, 0x80 ;  /* 0x000000000080781c */ /* 0x000fe40003fae170 */
[----:B------:R-:W-:Y:S02]  /*55f0*/  CS2R R28, SRZ ;  /* 0x00000000001c7805 */ /* 0x000fe4000001ff00 */
[----:B------:R-:W-:Y:S01]  /*5600*/  ISETP.NE.U32.OR P1, PT, R2, 0x1, !P0 ;  /* 0x000000010200780c */ /* 0x000fe20004725470 */
[----:B------:R-:W-:Y:S01]  /*5610*/  IMAD R2, R68, 0x40, R69 ;  /* 0x0000004044027824 */ /* 0x000fe200078e0245 */
[----:B------:R-:W-:Y:S02]  /*5620*/  CS2R R34, SRZ ;  /* 0x0000000000227805 */ /* 0x000fe4000001ff00 */
[----:B------:R-:W-:Y:S09]  /*5630*/  CS2R R32, SRZ ;  /* 0x0000000000207805 */ /* 0x000ff2000001ff00 */
[----:B------:R-:W-:Y:S04]  /*5640*/  @P1 SHF.L.U32 R0, R144, 0x1f, RZ ;  /* 0x0000001f90001819 */ /* 0x000fe800000006ff */
[----:B------:R-:W1:Y:S01]  /*5650*/  @P1 SYNCS.PHASECHK.TRANS64.TRYWAIT P0, [UR44+0x30], R0 ;  /* 0x00003000ff0015a7 */ /* 0x000e62000800112c */
[----:B------:R2:W3:Y:S01]  /*5660*/  SYNCS.PHASECHK.TRANS64.TRYWAIT P4, [R22+URZ+0x70], R4 ;  /* 0x00007004160075a7 */ /* 0x0004e200080811ff */
[----:B-1----:R-:W-:Y:S01]  /*5670*/  @P1 PLOP3.LUT P5, PT, P0, PT, PT, 0x8, 0x80 ;  /* 0x000000000080181c */ /* 0x002fe200007ae170 */
[----:B------:R-:W-:Y:S01]  /*5680*/  @!UPT UIADD3 URZ, UPT, UPT, URZ, URZ, URZ ;  /* 0x000000fffffff290 */ /* 0x000fe2000fffe0ff */
[----:B--23--:R-:W-:Y:S11]  /*5690*/  @!P1 BRA `(.L_x_91) ;  /* 0x0000000000989947 */ /* 0x00cff60003800000 */
[----:B------:R-:W-:Y:S01]  /*56a0*/  ISETP.NE.U32.AND P0, PT, RZ, UR56, PT ;  /* 0x00000038ff007c0c */ /* 0x000fe2000bf05070 */
[----:B------:R-:W-:Y:S01]  /*56b0*/  BSSY B0, `(.L_x_92) ;  /* 0x0000016000007945 */ /* 0x000fe20003800000 */
[----:B------:R-:W-:Y:S02]  /*56c0*/  FSETP.NEU.AND P2, PT, R71, RZ, PT ;  /* 0x000000ff4700720b */ /* 0x000fe40003f4d000 */
[----:B------:R-:W-:Y:S02]  /*56d0*/  CS2R R34, SRZ ;  /* 0x0000000000227805 */ /* 0x000fe4000001ff00 */
[----:B------:R-:W-:Y:S02]  /*56e0*/  ISETP.NE.AND.EX P0, PT, RZ, UR57, PT, P0 ;  /* 0x00000039ff007c0c */ /* 0x000fe4000bf05300 */
[----:B------:R-:W-:Y:S02]  /*56f0*/  CS2R R32, SRZ ;  /* 0x0000000000207805 */ /* 0x000fe4000001ff00 */
[----:B------:R-:W-:Y:S02]  /*5700*/  LOP3.LUT P1, RZ, R141, 0xff, RZ, 0xc0, !PT ;  /* 0x000000ff8dff7812 */ /* 0x000fe4000782c0ff */
[----:B------:R-:W-:Y:S02]  /*5710*/  CS2R R30, SRZ ;  /* 0x00000000001e7805 */ /* 0x000fe4000001ff00 */
[----:B------:R-:W-:Y:S02]  /*5720*/  SEL R0, RZ, 0xffffffff, P2 ;  /* 0xffffffffff007807 */ /* 0x000fe40001000000 */
[----:B------:R-:W-:Y:S02]  /*5730*/  CS2R R28, SRZ ;  /* 0x00000000001c7805 */ /* 0x000fe4000001ff00 */
[----:B------:R-:W-:Y:S02]  /*5740*/  SEL R3, RZ, 0xffffffff, P0 ;  /* 0xffffffffff037807 */ /* 0x000fe40000000000 */
[----:B------:R-:W-:Y:S02]  /*5750*/  CS2R R26, SRZ ;  /* 0x00000000001a7805 */ /* 0x000fe4000001ff00 */
[----:B------:R-:W-:Y:S02]  /*5760*/  CS2R R24, SRZ ;  /* 0x0000000000187805 */ /* 0x000fe4000001ff00 */
[----:B------:R-:W-:Y:S02]  /*5770*/  CS2R R18, SRZ ;  /* 0x0000000000127805 */ /* 0x000fe4000001ff00 */
[----:B------:R-:W-:Y:S02]  /*5780*/  @P3 SEL R0, R3, R0, !P1 ;  /* 0x0000000003003207 */ /* 0x000fe40004800000 */
[----:B------:R-:W-:Y:S02]  /*5790*/  CS2R R16, SRZ ;  /* 0x0000000000107805 */ /* 0x000fe4000001ff00 */
[----:B------:R-:W-:Y:S04]  /*57a0*/  LOP3.LUT R0, R0, 0x1, RZ, 0xc0, !PT ;  /* 0x0000000100007812 */ /* 0x000fe800078ec0ff */
[----:B------:R-:W-:Y:S01]  /*57b0*/  ISETP.NE.U32.AND P0, PT, R0, 0x1, PT ;  /* 0x000000010000780c */ /* 0x000fe20003f05070 */
[----:B------:R-:W-:Y:S01]  /*57c0*/  @!UPT UIADD3 URZ, UPT, UPT, URZ, URZ, URZ ;  /* 0x000000fffffff290 */ /* 0x000fe2000fffe0ff */
[----:B------:R-:W-:Y:S11]  /*57d0*/  @!P5 BRA `(.L_x_93) ;  /* 0x00000000000cd947 */ /* 0x000ff60003800000 */
[----:B------:R-:W-:Y:S04]  /*57e0*/  SHF.L.U32 R3, R144, 0x1f, RZ ;  /* 0x0000001f90037819 */ /* 0x000fe800000006ff */
[----:B------:R-:W1:Y:S02]  /*57f0*/  SYNCS.PHASECHK.TRANS64.TRYWAIT P1, [UR44+0x30], R3 ;  /* 0x00003003ff0075a7 */ /* 0x000e64000802112c */
[----:B-1----:R-:W-:Y:S05]  /*5800*/  @!P1 BRA `(.L_x_94) ;  /* 0x0000001c00449947 */ /* 0x002fea0003800000 */
.L_x_93:
[----:B------:R-:W-:Y:S05]  /*5810*/  BSYNC B0 ;  /* 0x0000000000007941 */ /* 0x000fea0003800000 */
.L_x_92:
[----:B------:R2:W3:Y:S01]  /*5820*/  @P0 LDS.128 R32, [R140+UR44+0x200] ;  /* 0x0002002c8c200984 */ /* 0x0004e20008000c00 */
[----:B------:R-:W-:Y:S01]  /*5830*/  UIADD3 UR4, UPT, UPT, UR44, 0x38, URZ ;  /* 0x000000382c047890 */ /* 0x000fe2000fffe0ff */
[----:B------:R-:W-:Y:S02]  /*5840*/  LOP3.LUT R144, R144, 0x1, RZ, 0x3c, !PT ;  /* 0x0000000190907812 */ /* 0x000fe400078e3cff */
[----:B------:R2:W1:Y:S01]  /*5850*/  @P0 LDS.128 R28, [R149+0x10] ;  /* 0x00001000951c0984 */ /* 0x0004620000000c00 */
[----:B------:R-:W-:Y:S03]  /*5860*/  UPRMT UR4, UR61, 0x654, UR4 ;  /* 0x000006543d047896 */ /* 0x000fe60008000004 */
[----:B------:R2:W1:Y:S04]  /*5870*/  @P0 LDS.128 R24, [R148+0x20] ;  /* 0x0000200094180984 */ /* 0x0004680000000c00 */
[----:B------:R2:W1:Y:S01]  /*5880*/  @P0 LDS.128 R16, [R147+0x30] ;  /* 0x0000300093100984 */ /* 0x0004620000000c00 */
[----:B------:R-:W-:Y:S01]  /*5890*/  @!PT LDS RZ, [RZ] ;  /* 0x00000000fffff984 */ /* 0x000fe20000000800 */
[----:B------:R-:W-:Y:S01]  /*58a0*/  @!PT LDS RZ, [RZ] ;  /* 0x00000000fffff984 */ /* 0x000fe20000000800 */
[----:B------:R-:W-:Y:S01]  /*58b0*/  @!PT LDS RZ, [RZ] ;  /* 0x00000000fffff984 */ /* 0x000fe20000000800 */
[----:B------:R-:W-:Y:S01]  /*58c0*/  @!PT LDS RZ, [RZ] ;  /* 0x00000000fffff984 */ /* 0x000fe20000000800 */
[----:B------:R5:W-:Y:S06]  /*58d0*/  MEMBAR.ALL.CTA ;  /* 0x0000000000007992 */ /* 0x000bec0000008000 */
[----:B-----5:R-:W5:Y:S02]  /*58e0*/  FENCE.VIEW.ASYNC.S ;  /* 0x00000000000073c6 */ /* 0x020f640000000000 */
[----:B-----5:R-:W-:Y:S01]  /*58f0*/  SYNCS.ARRIVE.TRANS64.RED.A1T0 RZ, [UR4], RZ ;  /* 0x000000ffffff79a7 */ /* 0x020fe20008100404 */
.L_x_91:
[----:B------:R-:W-:Y:S05]  /*5900*/  BSYNC B1 ;  /* 0x0000000000017941 */ /* 0x000fea0003800000 */
.L_x_90:
[----:B-1----:R-:W-:Y:S04]  /*5910*/  SHF.R.U32.HI R0, RZ, 0x15, R2 ;  /* 0x00000015ff007819 */ /* 0x002fe80000011602 */
[----:B------:R-:W-:Y:S01]  /*5920*/  LOP3.LUT P0, RZ, R0, 0x3, R142, 0x48, !PT ;  /* 0x0000000300ff7812 */ /* 0x000fe2000780488e */
[----:B------:R-:W-:Y:S01]  /*5930*/  @!UPT UIADD3 URZ, UPT, UPT, URZ, URZ, URZ ;  /* 0x000000fffffff290 */ /* 0x000fe2000fffe0ff */
[----:B------:R-:W-:Y:S11]  /*5940*/  @P4 BRA `(.L_x_95) ;  /* 0x0000000000084947 */ /* 0x000ff60003800000 */
[----:B------:R-:W1:Y:S02]  /*5950*/  SYNCS.PHASECHK.TRANS64.TRYWAIT P1, [R22+URZ+0x70], R4 ;  /* 0x00007004160075a7 */ /* 0x000e6400080211ff */
[----:B-1----:R-:W-:Y:S05]  /*5960*/  @!P1 BRA `(.L_x_96) ;  /* 0x0000001c00049947 */ /* 0x002fea0003800000 */
.L_x_95:
[----:B------:R-:W-:Y:S05]  /*5970*/  @!P0 BRA `(.L_x_97) ;  /* 0x0000000000408947 */ /* 0x000fea0003800000 */
[----:B------:R-:W1:Y:S01]  /*5980*/  LDCU.64 UR8, c[0x4][0x70] ;  /* 0x01000e00ff0877ac */ /* 0x000e620008000a00 */
[----:B------:R-:W-:Y:S01]  /*5990*/  MOV R15, 0x0 ;  /* 0x00000000000f7802 */ /* 0x000fe20000000f00 */
[----:B------:R-:W-:Y:S02]  /*59a0*/  HFMA2 R12, -RZ, RZ, 0, 5.9604644775390625e-08 ;  /* 0x00000001ff0c7431 */ /* 0x000fe400000001ff */
[----:B------:R-:W-:Y:S02]  /*59b0*/  IMAD.MOV.U32 R8, RZ, RZ, 0x192 ;  /* 0x00000192ff087424 */ /* 0x000fe400078e00ff */
[----:B------:R-:W-:Y:S01]  /*59c0*/  IMAD.MOV.U32 R13, RZ, RZ, RZ ;  /* 0x000000ffff0d7224 */ /* 0x000fe200078e00ff */
[----:B------:R-:W5:Y:S01]  /*59d0*/  LDCU.64 UR6, c[0x4][0x78] ;  /* 0x01000f00ff0677ac */ /* 0x000f620008000a00 */
[----:B------:R-:W2:Y:S01]  /*59e0*/  LDC.64 R14, c[0x4][R15] ;  /* 0x010000000f0e7b82 */ /* 0x000ea20000000a00 */
[----:B------:R-:W3:Y:S01]  /*59f0*/  LDCU.64 UR4, c[0x4][0x10] ;  /* 0x01000200ff0477ac */ /* 0x000ee20008000a00 */
[----:B-1----:R-:W-:Y:S01]  /*5a00*/  MOV R5, UR9 ;  /* 0x0000000900057c02 */ /* 0x002fe20008000f00 */
[----:B------:R-:W-:Y:S01]  /*5a10*/  IMAD.U32 R4, RZ, RZ, UR8 ;  /* 0x00000008ff047e24 */ /* 0x000fe2000f8e00ff */
[----:B-----5:R-:W-:Y:S01]  /*5a20*/  MOV R7, UR7 ;  /* 0x0000000700077c02 */ /* 0x020fe20008000f00 */
[----:B------:R-:W-:Y:S01]  /*5a30*/  IMAD.U32 R6, RZ, RZ, UR6 ;  /* 0x00000006ff067e24 */ /* 0x000fe2000f8e00ff */
[----:B---3--:R-:W-:Y:S01]  /*5a40*/  MOV R11, UR5 ;  /* 0x00000005000b7c02 */ /* 0x008fe20008000f00 */
[----:B------:R-:W-:Y:S02]  /*5a50*/  IMAD.U32 R10, RZ, RZ, UR4 ;  /* 0x00000004ff0a7e24 */ /* 0x000fe4000f8e00ff */
[----:B------:R-:W-:Y:S07]  /*5a60*/  LEPC R20, `(.L_x_97) ;  /* 0x000000001014794e */ /* 0x000fee0000000000 */
[----:B--2-4-:R-:W-:Y:S05]  /*5a70*/  CALL.ABS.NOINC R14 ;  /* 0x000000000e007343 */ /* 0x014fea0003c00000 */
.L_x_97:
[----:B------:R-:W-:Y:S01]  /*5a80*/  LOP3.LUT P0, RZ, R131, 0x60, RZ, 0xc0, !PT ;  /* 0x0000006083ff7812 */ /* 0x000fe2000780c0ff */
[----:B------:R-:W-:Y:S05]  /*5a90*/  WARPSYNC.ALL ;  /* 0x0000000000007948 */ /* 0x000fea0003800000 */
[----:B------:R-:W-:Y:S01]  /*5aa0*/  R2UR UR4, R2 ;  /* 0x00000000020472ca */ /* 0x000fe200000e0000 */
[----:B------:R-:W-:Y:S01]  /*5ab0*/  BSSY.RECONVERGENT B0, `(.L_x_98) ;  /* 0x0000120000007945 */ /* 0x000fe20003800200 */
[----:B---3--:R-:W-:Y:S02]  /*5ac0*/  F2FP.F16.E5M2.UNPACK_B R2, R32 ;  /* 0x00000020ff02723e */ /* 0x008fe400020004ff */
[-C--:B------:R-:W-:Y:S02]  /*5ad0*/  F2FP.F16.E5M2.UNPACK_B R21, R33.reuse ;  /* 0x00000021ff15723e */ /* 0x080fe400020004ff */
[----:B------:R-:W-:Y:S01]  /*5ae0*/  F2FP.F16.E5M2.UNPACK_B R12, R28 ;  /* 0x0000001cff0c723e */ /* 0x000fe200020004ff */
[----:B------:R-:W-:Y:S01]  /*5af0*/  HADD2.F32 R0, -RZ, R2.H0_H0 ;  /* 0x20000002ff007230 */ /* 0x000fe20000004100 */
[----:B------:R-:W-:Y:S01]  /*5b00*/  F2FP.F16.E5M2.UNPACK_B R32, R32.H1 ;  /* 0x00000020ff20723e */ /* 0x000fe200030004ff */
[--C-:B------:R-:W-:Y:S01]  /*5b10*/  HADD2.F32 R73, -RZ, R21.reuse.H0_H0 ;  /* 0x20000015ff497230 */ /* 0x100fe20000004100 */
[----:B------:R-:W-:Y:S01]  /*5b20*/  F2FP.F16.E5M2.UNPACK_B R33, R33.H1 ;  /* 0x00000021ff21723e */ /* 0x000fe200030004ff */
[----:B------:R-:W-:Y:S01]  /*5b30*/  HADD2.F32 R74, -RZ, R21.H1_H1 ;  /* 0x30000015ff4a7230 */ /* 0x000fe20000004100 */
[-C--:B------:R-:W-:Y:S01]  /*5b40*/  F2FP.F16.E5M2.UNPACK_B R20, R34.reuse ;  /* 0x00000022ff14723e */ /* 0x080fe200020004ff */
[--C-:B------:R-:W-:Y:S01]  /*5b50*/  HADD2.F32 R3, -RZ, R32.reuse.H0_H0 ;  /* 0x20000020ff037230 */ /* 0x100fe20000004100 */
[----:B------:R-:W-:Y:S01]  /*5b60*/  F2FP.F16.E5M2.UNPACK_B R15, R34.H1 ;  /* 0x00000022ff0f723e */ /* 0x000fe200030004ff */
[----:B------:R-:W-:Y:S01]  /*5b70*/  HADD2.F32 R72, -RZ, R32.H1_H1 ;  /* 0x30000020ff487230 */ /* 0x000fe20000004100 */
[-C--:B------:R-:W-:Y:S01]  /*5b80*/  F2FP.F16.E5M2.UNPACK_B R14, R35.reuse ;  /* 0x00000023ff0e723e */ /* 0x080fe200020004ff */
[--C-:B------:R-:W-:Y:S01]  /*5b90*/  HADD2.F32 R75, -RZ, R33.reuse.H0_H0 ;  /* 0x20000021ff4b7230 */ /* 0x100fe20000004100 */
[----:B------:R-:W-:Y:S01]  /*5ba0*/  F2FP.F16.E5M2.UNPACK_B R13, R35.H1 ;  /* 0x00000023ff0d723e */ /* 0x000fe200030004ff */
[----:B------:R-:W-:Y:S01]  /*5bb0*/  HADD2.F32 R76, -RZ, R33.H1_H1 ;  /* 0x30000021ff4c7230 */ /* 0x000fe20000004100 */
[----:B------:R-:W-:Y:S01]  /*5bc0*/  F2FP.F16.E5M2.UNPACK_B R28, R28.H1 ;  /* 0x0000001cff1c723e */ /* 0x000fe200030004ff */
[--C-:B------:R-:W-:Y:S01]  /*5bd0*/  HADD2.F32 R77, -RZ, R20.reuse.H0_H0 ;  /* 0x20000014ff4d7230 */ /* 0x100fe20000004100 */
[-C--:B------:R-:W-:Y:S01]  /*5be0*/  F2FP.F16.E5M2.UNPACK_B R11, R29.reuse ;  /* 0x0000001dff0b723e */ /* 0x080fe200020004ff */
        /* <DEDUP_REMOVED lines=15> */
[----:B------:R-:W-:Y:S01]  /*5ce0*/  R2UR UR5, R22 ;  /* 0x00000000160572ca */ /* 0x000fe200000e0000 */
        /* <DEDUP_REMOVED lines=29> */
[----:B------:R-:W-:Y:S01]  /*5ec0*/  IADD3 R68, PT, PT, R68, 0x1, RZ ;  /* 0x0000000144447810 */ /* 0x000fe20007ffe0ff */
[--C-:B------:R-:W-:Y:S02]  /*5ed0*/  HADD2.F32 R101, -RZ, R5.reuse.H0_H0 ;  /* 0x20000005ff657230 */ /* 0x100fe40000004100 */
[----:B------:R-:W-:Y:S02]  /*5ee0*/  HADD2.F32 R102, -RZ, R5.H1_H1 ;  /* 0x30000005ff667230 */ /* 0x000fe40000004100 */
[--C-:B------:R-:W-:Y:S02]  /*5ef0*/  HADD2.F32 R103, -RZ, R4.reuse.H0_H0 ;  /* 0x20000004ff677230 */ /* 0x100fe40000004100 */
[----:B------:R-:W-:Y:S02]  /*5f00*/  HADD2.F32 R104, -RZ, R4.H1_H1 ;  /* 0x30000004ff687230 */ /* 0x000fe40000004100 */
[----:B------:R-:W1:Y:S01]  /*5f10*/  LDTM.x64 R4, tmem[UR4] ;  /* 0x00000004000479ee */ /* 0x000e620008340000 */
[----:B------:R-:W-:Y:S01]  /*5f20*/  NOP ;  /* 0x0000000000007918 */ /* 0x000fe20000000000 */
[----:B------:R-:W-:Y:S01]  /*5f30*/  UIADD3 UR4, UPT, UPT, UR5, 0x90, URZ ;  /* 0x0000009005047890 */ /* 0x000fe2000fffe0ff */
[----:B------:R-:W-:Y:S02]  /*5f40*/  HADD2.F32 R2, -RZ, R2.H1_H1 ;  /* 0x30000002ff027230 */ /* 0x000fe40000004100 */
[--C-:B------:R-:W-:Y:S01]  /*5f50*/  HADD2.F32 R105, -RZ, R106.reuse.H0_H0 ;  /* 0x2000006aff697230 */ /* 0x100fe20000004100 */
[----:B------:R-:W-:Y:S01]  /*5f60*/  UPRMT UR4, UR61, 0x654, UR4 ;  /* 0x000006543d047896 */ /* 0x000fe20008000004 */
[----:B------:R-:W-:Y:S02]  /*5f70*/  HADD2.F32 R106, -RZ, R106.H1_H1 ;  /* 0x3000006aff6a7230 */ /* 0x000fe40000004100 */
[--C-:B------:R-:W-:Y:S02]  /*5f80*/  HADD2.F32 R109, -RZ, R110.reuse.H0_H0 ;  /* 0x2000006eff6d7230 */ /* 0x100fe40000004100 */
[----:B------:R-:W-:Y:S02]  /*5f90*/  HADD2.F32 R110, -RZ, R110.H1_H1 ;  /* 0x3000006eff6e7230 */ /* 0x000fe40000004100 */
[--C-:B------:R-:W-:Y:S02]  /*5fa0*/  HADD2.F32 R113, -RZ, R114.reuse.H0_H0 ;  /* 0x20000072ff717230 */ /* 0x100fe40000004100 */
[----:B-1----:R-:W-:Y:S01]  /*5fb0*/  SYNCS.ARRIVE.TRANS64.RED.A1T0 RZ, [UR4], RZ ;  /* 0x000000ffffff79a7 */ /* 0x002fe20008100404 */
[----:B------:R-:W-:Y:S02]  /*5fc0*/  HADD2.F32 R114, -RZ, R114.H1_H1 ;  /* 0x30000072ff727230 */ /* 0x000fe40000004100 */
[--C-:B------:R-:W-:Y:S02]  /*5fd0*/  HADD2.F32 R117, -RZ, R118.reuse.H0_H0 ;  /* 0x20000076ff757230 */ /* 0x100fe40000004100 */
[----:B------:R-:W-:Y:S02]  /*5fe0*/  HADD2.F32 R118, -RZ, R118.H1_H1 ;  /* 0x30000076ff767230 */ /* 0x000fe40000004100 */
[--C-:B------:R-:W-:Y:S02]  /*5ff0*/  HADD2.F32 R121, -RZ, R122.reuse.H0_H0 ;  /* 0x2000007aff797230 */ /* 0x100fe40000004100 */
[C---:B----4-:R-:W-:Y:S01]  /*6000*/  FMUL R4, R70.reuse, R4 ;  /* 0x0000000446047220 */ /* 0x050fe20000400000 */
[C---:B------:R-:W-:Y:S01]  /*6010*/  FMUL R5, R70.reuse, R5 ;  /* 0x0000000546057220 */ /* 0x040fe20000400000 */
[C---:B------:R-:W-:Y:S01]  /*6020*/  FMUL R8, R70.reuse, R8 ;  /* 0x0000000846087220 */ /* 0x040fe20000400000 */
[C---:B------:R-:W-:Y:S01]  /*6030*/  FMUL R9, R70.reuse, R9 ;  /* 0x0000000946097220 */ /* 0x040fe20000400000 */
[C---:B------:R-:W-:Y:S01]  /*6040*/  FFMA R4, R71.reuse, R0, R4 ;  /* 0x0000000047047223 */ /* 0x040fe20000000004 */
[C---:B------:R-:W-:Y:S01]  /*6050*/  FFMA R5, R71.reuse, R2, R5 ;  /* 0x0000000247057223 */ /* 0x040fe20000000005 */
[C---:B------:R-:W-:Y:S01]  /*6060*/  FMUL R12, R70.reuse, R12 ;  /* 0x0000000c460c7220 */ /* 0x040fe20000400000 */
[C---:B------:R-:W-:Y:S01]  /*6070*/  FMUL R13, R70.reuse, R13 ;  /* 0x0000000d460d7220 */ /* 0x040fe20000400000 */
[C---:B------:R-:W-:Y:S01]  /*6080*/  FMUL R16, R70.reuse, R16 ;  /* 0x0000001046107220 */ /* 0x040fe20000400000 */
[C---:B------:R-:W-:Y:S01]  /*6090*/  FMUL R17, R70.reuse, R17 ;  /* 0x0000001146117220 */ /* 0x040fe20000400000 */
[C---:B------:R-:W-:Y:S01]  /*60a0*/  FMUL R0, R70.reuse, R20 ;  /* 0x0000001446007220 */ /* 0x040fe20000400000 */
[C---:B------:R-:W-:Y:S01]  /*60b0*/  FMUL R2, R70.reuse, R21 ;  /* 0x0000001546027220 */ /* 0x040fe20000400000 */
[C---:B------:R-:W-:Y:S01]  /*60c0*/  FMUL R21, R70.reuse, R28 ;  /* 0x0000001c46157220 */ /* 0x040fe20000400000 */
[----:B------:R-:W-:Y:S02]  /*60d0*/  HADD2.F32 R122, -RZ, R122.H1_H1 ;  /* 0x3000007aff7a7230 */ /* 0x000fe40000004100 */
[C---:B------:R-:W-:Y:S01]  /*60e0*/  FMUL R6, R70.reuse, R6 ;  /* 0x0000000646067220 */ /* 0x040fe20000400000 */
[--C-:B------:R-:W-:Y:S02]  /*60f0*/  HADD2.F32 R125, -RZ, R126.reuse.H0_H0 ;  /* 0x2000007eff7d7230 */ /* 0x100fe40000004100 */
[C---:B------:R-:W-:Y:S01]  /*6100*/  FMUL R7, R70.reuse, R7 ;  /* 0x0000000746077220 */ /* 0x040fe20000400000 */
[----:B------:R-:W-:Y:S02]  /*6110*/  HADD2.F32 R126, -RZ, R126.H1_H1 ;  /* 0x3000007eff7e7230 */ /* 0x000fe40000004100 */
[C---:B------:R-:W-:Y:S01]  /*6120*/  FFMA R6, R71.reuse, R3, R6 ;  /* 0x0000000347067223 */ /* 0x040fe20000000006 */
[C---:B------:R-:W-:Y:S01]  /*6130*/  FMUL R10, R70.reuse, R10 ;  /* 0x0000000a460a7220 */ /* 0x040fe20000400000 */
[C---:B------:R-:W-:Y:S01]  /*6140*/  FFMA R7, R71.reuse, R72, R7 ;  /* 0x0000004847077223 */ /* 0x040fe20000000007 */
[C---:B------:R-:W-:Y:S01]  /*6150*/  FFMA R8, R71.reuse, R73, R8 ;  /* 0x0000004947087223 */ /* 0x040fe20000000008 */
[C---:B------:R-:W-:Y:S01]  /*6160*/  FFMA R9, R71.reuse, R74, R9 ;  /* 0x0000004a47097223 */ /* 0x040fe20000000009 */
[C---:B------:R-:W-:Y:S01]  /*6170*/  FFMA R10, R71.reuse, R75, R10 ;  /* 0x0000004b470a7223 */ /* 0x040fe2000000000a */
[--C-:B------:R-:W-:Y:S02]  /*6180*/  HADD2.F32 R74, -RZ, R129.reuse.H0_H0 ;  /* 0x20000081ff4a7230 */ /* 0x100fe40000004100 */
[C---:B------:R-:W-:Y:S01]  /*6190*/  FMUL R11, R70.reuse, R11 ;  /* 0x0000000b460b7220 */ /* 0x040fe20000400000 */
[----:B------:R-:W-:Y:S02]  /*61a0*/  HADD2.F32 R75, -RZ, R129.H1_H1 ;  /* 0x30000081ff4b7230 */ /* 0x000fe40000004100 */
[C---:B------:R-:W-:Y:S01]  /*61b0*/  FMUL R14, R70.reuse, R14 ;  /* 0x0000000e460e7220 */ /* 0x040fe20000400000 */
[--C-:B------:R-:W-:Y:S02]  /*61c0*/  HADD2.F32 R72, -RZ, R130.reuse.H0_H0 ;  /* 0x20000082ff487230 */ /* 0x100fe40000004100 */
[C---:B------:R-:W-:Y:S01]  /*61d0*/  FFMA R11, R71.reuse, R76, R11 ;  /* 0x0000004c470b7223 */ /* 0x040fe2000000000b */
[C---:B------:R-:W-:Y:S01]  /*61e0*/  FFMA R12, R71.reuse, R77, R12 ;  /* 0x0000004d470c7223 */ /* 0x040fe2000000000c */
[----:B------:R-:W-:Y:S01]  /*61f0*/  FFMA R13, R71, R78, R13 ;  /* 0x0000004e470d7223 */ /* 0x000fe2000000000d */
[----:B------:R-:W-:Y:S01]  /*6200*/  F2FP.SATFINITE.E5M2.F32.PACK_AB_MERGE_C R76, R7, R6, RZ ;  /* 0x00000006074c723e */ /* 0x000fe200048060ff */
[----:B------:R-:W-:Y:S01]  /*6210*/  FFMA R14, R71, R79, R14 ;  /* 0x0000004f470e7223 */ /* 0x000fe2000000000e */
[----:B------:R-:W-:Y:S01]  /*6220*/  F2FP.SATFINITE.E5M2.F32.PACK_AB_MERGE_C R129, R11, R10, RZ ;  /* 0x0000000a0b81723e */ /* 0x000fe200048060ff */
[C---:B------:R-:W-:Y:S01]  /*6230*/  FMUL R7, R70.reuse, R24 ;  /* 0x0000001846077220 */ /* 0x040fe20000400000 */
[C---:B------:R-:W-:Y:S01]  /*6240*/  FMUL R10, R70.reuse, R25 ;  /* 0x00000019460a7220 */ /* 0x040fe20000400000 */
[C---:B------:R-:W-:Y:S01]  /*6250*/  FMUL R25, R70.reuse, R32 ;  /* 0x0000002046197220 */ /* 0x040fe20000400000 */
[----:B------:R-:W-:Y:S02]  /*6260*/  HADD2.F32 R73, -RZ, R130.H1_H1 ;  /* 0x30000082ff497230 */ /* 0x000fe40000004100 */
[C---:B------:R-:W-:Y:S01]  /*6270*/  FMUL R15, R70.reuse, R15 ;  /* 0x0000000f460f7220 */ /* 0x040fe20000400000 */
[C---:B------:R-:W-:Y:S01]  /*6280*/  FMUL R18, R70.reuse, R18 ;  /* 0x0000001246127220 */ /* 0x040fe20000400000 */
[C---:B------:R-:W-:Y:S01]  /*6290*/  FMUL R19, R70.reuse, R19 ;  /* 0x0000001346137220 */ /* 0x040fe20000400000 */
[C---:B------:R-:W-:Y:S01]  /*62a0*/  FMUL R3, R70.reuse, R22 ;  /* 0x0000001646037220 */ /* 0x040fe20000400000 */
[C---:B------:R-:W-:Y:S01]  /*62b0*/  FFMA R15, R71.reuse, R80, R15 ;  /* 0x00000050470f7223 */ /* 0x040fe2000000000f */
[C---:B------:R-:W-:Y:S01]  /*62c0*/  FFMA R16, R71.reuse, R81, R16 ;  /* 0x0000005147107223 */ /* 0x040fe20000000010 */
[C---:B------:R-:W-:Y:S01]  /*62d0*/  FFMA R17, R71.reuse, R82, R17 ;  /* 0x0000005247117223 */ /* 0x040fe20000000011 */
[C---:B------:R-:W-:Y:S01]  /*62e0*/  FFMA R18, R71.reuse, R83, R18 ;  /* 0x0000005347127223 */ /* 0x040fe20000000012 */
        /* <DEDUP_REMOVED lines=16> */
[----:B------:R-:W-:Y:S01]  /*63f0*/  FMUL R20, R70, R27 ;  /* 0x0000001b46147220 */ /* 0x000fe20000400000 */
[----:B------:R-:W-:Y:S01]  /*6400*/  F2FP.SATFINITE.E5M2.F32.PACK_AB_MERGE_C R3, R6, R3, RZ ;  /* 0x000000030603723e */ /* 0x000fe200048060ff */
[C---:B------:R-:W-:Y:S01]  /*6410*/  FMUL R23, R70.reuse, R30 ;  /* 0x0000001e46177220 */ /* 0x040fe20000400000 */
[C---:B------:R-:W-:Y:S01]  /*6420*/  FMUL R30, R70.reuse, R37 ;  /* 0x00000025461e7220 */ /* 0x040fe20000400000 */
[C---:B------:R-:W-:Y:S01]  /*6430*/  FFMA R20, R71.reuse, R92, R20 ;  /* 0x0000005c47147223 */ /* 0x040fe20000000014 */
[C---:B------:R-:W-:Y:S01]  /*6440*/  FFMA R21, R71.reuse, R93, R21 ;  /* 0x0000005d47157223 */ /* 0x040fe20000000015 */
[C---:B------:R-:W-:Y:S01]  /*6450*/  FFMA R22, R71.reuse, R94, R22 ;  /* 0x0000005e47167223 */ /* 0x040fe20000000016 */
[C---:B------:R-:W-:Y:S01]  /*6460*/  FFMA R23, R71.reuse, R95, R23 ;  /* 0x0000005f47177223 */ /* 0x040fe20000000017 */
        /* <DEDUP_REMOVED lines=12> */
[----:B------:R-:W-:Y:S01]  /*6530*/  FMUL R38, R70, R45 ;  /* 0x0000002d46267220 */ /* 0x000fe20000400000 */
[C---:B------:R-:W-:Y:S01]  /*6540*/  FFMA R28, R71.reuse, R100, R28 ;  /* 0x00000064471c7223 */ /* 0x040fe2000000001c */
[----:B------:R-:W-:Y:S01]  /*6550*/  F2FP.SATFINITE.E5M2.F32.PACK_AB_MERGE_C R6, R22, R21, R6 ;  /* 0x000000151606723e */ /* 0x000fe20004806006 */
[C---:B------:R-:W-:Y:S01]  /*6560*/  FFMA R29, R71.reuse, R101, R29 ;  /* 0x00000065471d7223 */ /* 0x040fe2000000001d */
[C---:B------:R-:W-:Y:S01]  /*6570*/  FFMA R30, R71.reuse, R102, R30 ;  /* 0x00000066471e7223 */ /* 0x040fe2000000001e */
[----:B------:R-:W-:Y:S01]  /*6580*/  FFMA R31, R71, R103, R31 ;  /* 0x00000067471f7223 */ /* 0x000fe2000000001f */
[C---:B------:R-:W-:Y:S01]  /*6590*/  FMUL R45, R70.reuse, R52 ;  /* 0x00000034462d7220 */ /* 0x040fe20000400000 */
[C---:B------:R-:W-:Y:S01]  /*65a0*/  FMUL R52, R70.reuse, R59 ;  /* 0x0000003b46347220 */ /* 0x040fe20000400000 */
[C---:B------:R-:W-:Y:S01]  /*65b0*/  FMUL R59, R70.reuse, R66 ;  /* 0x00000042463b7220 */ /* 0x040fe20000400000 */
[----:B------:R-:W-:Y:S01]  /*65c0*/  F2FP.SATFINITE.E5M2.F32.PACK_AB_MERGE_C R66, R13, R12, R14 ;  /* 0x0000000c0d42723e */ /* 0x000fe2000480600e */
[C---:B------:R-:W-:Y:S01]  /*65d0*/  FMUL R32, R70.reuse, R39 ;  /* 0x0000002746207220 */ /* 0x040fe20000400000 */
[--C-:B------:R-:W-:Y:S02]  /*65e0*/  HADD2.F32 R107, -RZ, R108.reuse.H0_H0 ;  /* 0x2000006cff6b7230 */ /* 0x100fe40000004100 */
[C---:B------:R-:W-:Y:S01]  /*65f0*/  FMUL R35, R70.reuse, R42 ;  /* 0x0000002a46237220 */ /* 0x040fe20000400000 */
[----:B------:R-:W-:Y:S02]  /*6600*/  HADD2.F32 R108, -RZ, R108.H1_H1 ;  /* 0x3000006cff6c7230 */ /* 0x000fe40000004100 */
[C---:B------:R-:W-:Y:S01]  /*6610*/  FFMA R32, R71.reuse, R104, R32 ;  /* 0x0000006847207223 */ /* 0x040fe20000000020 */
[----:B------:R-:W-:Y:S01]  /*6620*/  FMUL R36, R70, R43 ;  /* 0x0000002b46247220 */ /* 0x000fe20000400000 */
[C---:B------:R-:W-:Y:S01]  /*6630*/  FFMA R33, R71.reuse, R105, R33 ;  /* 0x0000006947217223 */ /* 0x040fe20000000021 */
[C---:B------:R-:W-:Y:S01]  /*6640*/  FFMA R34, R71.reuse, R106, R34 ;  /* 0x0000006a47227223 */ /* 0x040fe20000000022 */
[--C-:B------:R-:W-:Y:S01]  /*6650*/  HADD2.F32 R111, -RZ, R112.reuse.H0_H0 ;  /* 0x20000070ff6f7230 */ /* 0x100fe20000004100 */
[----:B------:R-:W-:Y:S01]  /*6660*/  F2FP.SATFINITE.E5M2.F32.PACK_AB_MERGE_C R32, R32, R31, RZ ;  /* 0x0000001f2020723e */ /* 0x000fe200048060ff */
[C---:B------:R-:W-:Y:S01]  /*6670*/  FFMA R35, R71.reuse, R107, R35 ;  /* 0x0000006b47237223 */ /* 0x040fe20000000023 */
[----:B------:R-:W-:Y:S02]  /*6680*/  HADD2.F32 R112, -RZ, R112.H1_H1 ;  /* 0x30000070ff707230 */ /* 0x000fe40000004100 */
[----:B------:R-:W-:Y:S01]  /*6690*/  FMUL R39, R70, R46 ;  /* 0x0000002e46277220 */ /* 0x000fe20000400000 */
[----:B------:R-:W-:Y:S01]  /*66a0*/  F2FP.SATFINITE.E5M2.F32.PACK_AB_MERGE_C R32, R30, R29, R32 ;  /* 0x0000001d1e20723e */ /* 0x000fe20004806020 */
[C---:B------:R-:W-:Y:S01]  /*66b0*/  FFMA R36, R71.reuse, R108, R36 ;  /* 0x0000006c47247223 */ /* 0x040fe20000000024 */
[C---:B------:R-:W-:Y:S01]  /*66c0*/  FMUL R40, R70.reuse, R47 ;  /* 0x0000002f46287220 */ /* 0x040fe20000400000 */
[C---:B------:R-:W-:Y:S01]  /*66d0*/  FFMA R37, R71.reuse, R109, R37 ;  /* 0x0000006d47257223 */ /* 0x040fe20000000025 */
[C---:B------:R-:W-:Y:S01]  /*66e0*/  FFMA R38, R71.reuse, R110, R38 ;  /* 0x0000006e47267223 */ /* 0x040fe20000000026 */
[C---:B------:R-:W-:Y:S01]  /*66f0*/  FMUL R42, R70.reuse, R49 ;  /* 0x00000031462a7220 */ /* 0x040fe20000400000 */
[--C-:B------:R-:W-:Y:S02]  /*6700*/  HADD2.F32 R115, -RZ, R116.reuse.H0_H0 ;  /* 0x20000074ff737230 */ /* 0x100fe40000004100 */
[C---:B------:R-:W-:Y:S01]  /*6710*/  FFMA R39, R71.reuse, R111, R39 ;  /* 0x0000006f47277223 */ /* 0x040fe20000000027 */
[----:B------:R-:W-:Y:S02]  /*6720*/  HADD2.F32 R116, -RZ, R116.H1_H1 ;  /* 0x30000074ff747230 */ /* 0x000fe40000004100 */
[C---:B------:R-:W-:Y:S01]  /*6730*/  FMUL R43, R70.reuse, R50 ;  /* 0x00000032462b7220 */ /* 0x040fe20000400000 */
[C---:B------:R-:W-:Y:S01]  /*6740*/  FFMA R40, R71.reuse, R112, R40 ;  /* 0x0000007047287223 */ /* 0x040fe20000000028 */
[C---:B------:R-:W-:Y:S01]  /*6750*/  FMUL R44, R70.reuse, R51 ;  /* 0x00000033462c7220 */ /* 0x040fe20000400000 */
[C---:B------:R-:W-:Y:S01]  /*6760*/  FFMA R41, R71.reuse, R113, R41 ;  /* 0x0000007147297223 */ /* 0x040fe20000000029 */
[C---:B------:R-:W-:Y:S01]  /*6770*/  FMUL R50, R70.reuse, R57 ;  /* 0x0000003946327220 */ /* 0x040fe20000400000 */
[C---:B------:R-:W-:Y:S01]  /*6780*/  FMUL R57, R70.reuse, R64 ;  /* 0x0000004046397220 */ /* 0x040fe20000400000 */
[----:B------:R-:W-:Y:S01]  /*6790*/  FFMA R42, R71, R114, R42 ;  /* 0x00000072472a7223 */ /* 0x000fe2000000002a */
[C---:B------:R-:W-:Y:S01]  /*67a0*/  FMUL R46, R70.reuse, R53 ;  /* 0x00000035462e7220 */ /* 0x040fe20000400000 */
[--C-:B------:R-:W-:Y:S01]  /*67b0*/  HADD2.F32 R119, -RZ, R120.reuse.H0_H0 ;  /* 0x20000078ff777230 */ /* 0x100fe20000004100 */
[----:B------:R-:W-:Y:S01]  /*67c0*/  F2FP.SATFINITE.E5M2.F32.PACK_AB_MERGE_C R64, R5, R4, R76 ;  /* 0x000000040540723e */ /* 0x000fe2000480604c */
[C---:B------:R-:W-:Y:S01]  /*67d0*/  FMUL R51, R70.reuse, R58 ;  /* 0x0000003a46337220 */ /* 0x040fe20000400000 */
[C---:B------:R-:W-:Y:S01]  /*67e0*/  FMUL R53, R70.reuse, R60 ;  /* 0x0000003c46357220 */ /* 0x040fe20000400000 */
[C---:B------:R-:W-:Y:S01]  /*67f0*/  FFMA R43, R71.reuse, R115, R43 ;  /* 0x00000073472b7223 */ /* 0x040fe2000000002b */
[----:B------:R-:W-:Y:S02]  /*6800*/  HADD2.F32 R120, -RZ, R120.H1_H1 ;  /* 0x30000078ff787230 */ /* 0x000fe40000004100 */
[C---:B------:R-:W-:Y:S01]  /*6810*/  FMUL R47, R70.reuse, R54 ;  /* 0x00000036462f7220 */ /* 0x040fe20000400000 */
[C---:B------:R-:W-:Y:S01]  /*6820*/  FMUL R58, R70.reuse, R65 ;  /* 0x00000041463a7220 */ /* 0x040fe20000400000 */
[----:B------:R-:W-:Y:S01]  /*6830*/  FMUL R60, R70, R67 ;  /* 0x00000043463c7220 */ /* 0x000fe20000400000 */
[----:B------:R-:W-:Y:S01]  /*6840*/  F2FP.SATFINITE.E5M2.F32.PACK_AB_MERGE_C R5, R20, R11, RZ ;  /* 0x0000000b1405723e */ /* 0x000fe200048060ff */
[----:B------:R-:W-:Y:S01]  /*6850*/  FFMA R44, R71, R116, R44 ;  /* 0x00000074472c7223 */ /* 0x000fe2000000002c */
[C---:B------:R-:W-:Y:S01]  /*6860*/  FMUL R48, R70.reuse, R55 ;  /* 0x0000003746307220 */ /* 0x040fe20000400000 */
[----:B------:R-:W-:Y:S01]  /*6870*/  F2FP.SATFINITE.E5M2.F32.PACK_AB_MERGE_C R65, R9, R8, R129 ;  /* 0x000000080941723e */ /* 0x000fe20004806081 */
[----:B------:R-:W-:Y:S01]  /*6880*/  FFMA R45, R71, R117, R45 ;  /* 0x00000075472d7223 */ /* 0x000fe2000000002d */
[----:B------:R-:W-:Y:S01]  /*6890*/  F2FP.SATFINITE.E5M2.F32.PACK_AB_MERGE_C R67, R17, R16, R18 ;  /* 0x000000101143723e */ /* 0x000fe20004806012 */
[----:B------:R-:W-:Y:S01]  /*68a0*/  FMUL R49, R70, R56 ;  /* 0x0000003846317220 */ /* 0x000fe20000400000 */
[C---:B------:R-:W-:Y:S01]  /*68b0*/  FFMA R46, R71.reuse, R118, R46 ;  /* 0x00000076472e7223 */ /* 0x040fe2000000002e */
[--C-:B------:R-:W-:Y:S02]  /*68c0*/  HADD2.F32 R123, -RZ, R124.reuse.H0_H0 ;  /* 0x2000007cff7b7230 */ /* 0x100fe40000004100 */
[C---:B------:R-:W-:Y:S01]  /*68d0*/  FFMA R47, R71.reuse, R119, R47 ;  /* 0x00000077472f7223 */ /* 0x040fe2000000002f */
[----:B------:R1:W-:Y:S01]  /*68e0*/  STS.128 [R140+UR44+0x2200], R64 ;  /* 0x002200408c007988 */ /* 0x0003e20008000c2c */
[----:B------:R-:W-:Y:S01]  /*68f0*/  HADD2.F32 R124, -RZ, R124.H1_H1 ;  /* 0x3000007cff7c7230 */ /* 0x000fe20000004100 */
[----:B------:R-:W-:Y:S01]  /*6900*/  F2FP.SATFINITE.E5M2.F32.PACK_AB_MERGE_C R5, R10, R7, R5 ;  /* 0x000000070a05723e */ /* 0x000fe20004806005 */
[C---:B------:R-:W-:Y:S01]  /*6910*/  FFMA R48, R71.reuse, R120, R48 ;  /* 0x0000007847307223 */ /* 0x040fe20000000030 */
[----:B------:R-:W-:Y:S01]  /*6920*/  F2FP.SATFINITE.E5M2.F32.PACK_AB_MERGE_C R7, R28, R27, RZ ;  /* 0x0000001b1c07723e */ /* 0x000fe200048060ff */
        /* <DEDUP_REMOVED lines=8> */
[----:B------:R-:W-:Y:S01]  /*69b0*/  FMUL R56, R70, R63 ;  /* 0x0000003f46387220 */ /* 0x000fe20000400000 */
[----:B------:R-:W-:Y:S01]  /*69c0*/  F2FP.SATFINITE.E5M2.F32.PACK_AB_MERGE_C R4, R2, R0, R3 ;  /* 0x000000000204723e */ /* 0x000fe20004806003 */
[C---:B------:R-:W-:Y:S01]  /*69d0*/  FFMA R53, R71.reuse, R125, R53 ;  /* 0x0000007d47357223 */ /* 0x040fe20000000035 */
[----:B------:R-:W-:Y:S01]  /*69e0*/  F2FP.SATFINITE.E5M2.F32.PACK_AB_MERGE_C R7, R26, R25, R7 ;  /* 0x000000191a07723e */ /* 0x000fe20004806007 */
[C---:B------:R-:W-:Y:S01]  /*69f0*/  FFMA R54, R71.reuse, R126, R54 ;  /* 0x0000007e47367223 */ /* 0x040fe20000000036 */
[C---:B------:R-:W-:Y:S01]  /*6a00*/  FFMA R55, R71.reuse, R127, R55 ;  /* 0x0000007f47377223 */ /* 0x040fe20000000037 */
[----:B------:R-:W-:Y:S01]  /*6a10*/  F2FP.SATFINITE.E5M2.F32.PACK_AB_MERGE_C R35, R36, R35, RZ ;  /* 0x000000232423723e */ /* 0x000fe200048060ff */
[C---:B------:R-:W-:Y:S01]  /*6a20*/  FFMA R56, R71.reuse, R128, R56 ;  /* 0x0000008047387223 */ /* 0x040fe20000000038 */
[----:B------:R1:W-:Y:S01]  /*6a30*/  STS.128 [R149+0x2010], R4 ;  /* 0x0020100495007388 */ /* 0x0003e20000000c00 */
[----:B------:R-:W-:Y:S01]  /*6a40*/  F2FP.SATFINITE.E5M2.F32.PACK_AB_MERGE_C R39, R40, R39, RZ ;  /* 0x000000272827723e */ /* 0x000fe200048060ff */
[C---:B------:R-:W-:Y:S01]  /*6a50*/  FFMA R57, R71.reuse, R72, R57 ;  /* 0x0000004847397223 */ /* 0x040fe20000000039 */
[----:B------:R-:W-:Y:S01]  /*6a60*/  F2FP.SATFINITE.E5M2.F32.PACK_AB_MERGE_C R43, R44, R43, RZ ;  /* 0x0000002b2c2b723e */ /* 0x000fe200048060ff */
[C---:B------:R-:W-:Y:S01]  /*6a70*/  FFMA R58, R71.reuse, R73, R58 ;  /* 0x00000049473a7223 */ /* 0x040fe2000000003a */
[C---:B------:R-:W-:Y:S01]  /*6a80*/  FFMA R59, R71.reuse, R74, R59 ;  /* 0x0000004a473b7223 */ /* 0x040fe2000000003b */
[----:B------:R-:W-:Y:S01]  /*6a90*/  F2FP.SATFINITE.E5M2.F32.PACK_AB_MERGE_C R33, R34, R33, R35 ;  /* 0x000000212221723e */ /* 0x000fe20004806023 */
[----:B------:R-:W-:Y:S01]  /*6aa0*/  FFMA R60, R71, R75, R60 ;  /* 0x0000004b473c7223 */ /* 0x000fe2000000003c */
[----:B------:R-:W-:Y:S02]  /*6ab0*/  F2FP.SATFINITE.E5M2.F32.PACK_AB_MERGE_C R34, R38, R37, R39 ;  /* 0x000000252622723e */ /* 0x000fe40004806027 */
[----:B------:R-:W-:Y:S02]  /*6ac0*/  F2FP.SATFINITE.E5M2.F32.PACK_AB_MERGE_C R35, R42, R41, R43 ;  /* 0x000000292a23723e */ /* 0x000fe4000480602b */
[----:B------:R-:W-:Y:S02]  /*6ad0*/  F2FP.SATFINITE.E5M2.F32.PACK_AB_MERGE_C R51, R52, R51, RZ ;  /* 0x000000333433723e */ /* 0x000fe400048060ff */
[----:B------:R-:W-:Y:S01]  /*6ae0*/  F2FP.SATFINITE.E5M2.F32.PACK_AB_MERGE_C R48, R48, R47, RZ ;  /* 0x0000002f3030723e */ /* 0x000fe200048060ff */
[----:B------:R1:W-:Y:S01]  /*6af0*/  STS.128 [R148+0x2020], R32 ;  /* 0x0020202094007388 */ /* 0x0003e20000000c00 */
[----:B------:R-:W-:Y:S02]  /*6b00*/  F2FP.SATFINITE.E5M2.F32.PACK_AB_MERGE_C R55, R56, R55, RZ ;  /* 0x000000373837723e */ /* 0x000fe400048060ff */
[----:B------:R-:W-:Y:S02]  /*6b10*/  F2FP.SATFINITE.E5M2.F32.PACK_AB_MERGE_C R59, R60, R59, RZ ;  /* 0x0000003b3c3b723e */ /* 0x000fe400048060ff */
[----:B------:R-:W-:Y:S02]  /*6b20*/  F2FP.SATFINITE.E5M2.F32.PACK_AB_MERGE_C R49, R50, R49, R51 ;  /* 0x000000313231723e */ /* 0x000fe40004806033 */
[----:B------:R-:W-:Y:S02]  /*6b30*/  F2FP.SATFINITE.E5M2.F32.PACK_AB_MERGE_C R48, R46, R45, R48 ;  /* 0x0000002d2e30723e */ /* 0x000fe40004806030 */
[----:B------:R-:W-:Y:S02]  /*6b40*/  F2FP.SATFINITE.E5M2.F32.PACK_AB_MERGE_C R50, R54, R53, R55 ;  /* 0x000000353632723e */ /* 0x000fe40004806037 */
[----:B------:R-:W-:Y:S05]  /*6b50*/  F2FP.SATFINITE.E5M2.F32.PACK_AB_MERGE_C R51, R58, R57, R59 ;  /* 0x000000393a33723e */ /* 0x000fea000480603b */
[----:B------:R1:W-:Y:S01]  /*6b60*/  STS.128 [R147+0x2030], R48 ;  /* 0x0020303093007388 */ /* 0x0003e20000000c00 */
[----:B------:R-:W-:Y:S01]  /*6b70*/  @!PT LDS RZ, [RZ] ;  /* 0x00000000fffff984 */ /* 0x000fe20000000800 */
[----:B------:R-:W-:Y:S01]  /*6b80*/  @!PT LDS RZ, [RZ] ;  /* 0x00000000fffff984 */ /* 0x000fe20000000800 */
[----:B------:R-:W-:Y:S01]  /*6b90*/  @!PT LDS RZ, [RZ] ;  /* 0x00000000fffff984 */ /* 0x000fe20000000800 */
[----:B------:R-:W-:Y:S01]  /*6ba0*/  @!PT LDS RZ, [RZ] ;  /* 0x00000000fffff984 */ /* 0x000fe20000000800 */
[----:B------:R3:W-:Y:S07]  /*6bb0*/  MEMBAR.ALL.CTA ;  /* 0x0000000000007992 */ /* 0x0007ee0000008000 */
[----:B---3--:R-:W3:Y:S02]  /*6bc0*/  FENCE.VIEW.ASYNC.S ;  /* 0x00000000000073c6 */ /* 0x008ee40000000000 */
[----:B---3--:R-:W-:Y:S06]  /*6bd0*/  BAR.SYNC.DEFER_BLOCKING 0x1, 0x80 ;  /* 0x0042000000007b1d */ /* 0x008fec0000010000 */
[----:B------:R-:W-:Y:S05]  /*6be0*/  @P0 BRA `(.L_x_99) ;  /* 0x0000000000300947 */ /* 0x000fea0003800000 */
[----:B------:R-:W-:Y:S02]  /*6bf0*/  UIADD3 UR4, UPT, UPT, UR44, 0x2200, URZ ;  /* 0x000022002c047890 */ /* 0x000fe4000fffe0ff */
[----:B------:R-:W-:Y:S02]  /*6c00*/  USHF.L.U32 UR9, UR45, 0x6, URZ ;  /* 0x000000062d097899 */ /* 0x000fe400080006ff */
[----:B------:R-:W-:Y:S02]  /*6c10*/  USHF.L.U32 UR10, UR46, 0x7, URZ ;  /* 0x000000072e0a7899 */ /* 0x000fe400080006ff */
[----:B------:R-:W-:Y:S01]  /*6c20*/  MOV R150, UR4 ;  /* 0x0000000400967c02 */ /* 0x000fe20008000f00 */
[----:B------:R-:W-:Y:S01]  /*6c30*/  UIADD3 UR4, UP0, UPT, UR62, 0x680, URZ ;  /* 0x000006803e047890 */ /* 0x000fe2000ff1e0ff */
[----:B------:R-:W-:Y:S02]  /*6c40*/  UMOV UR11, UR36 ;  /* 0x00000024000b7c82 */ /* 0x000fe40008000000 */
[----:B------:R-:W-:Y:S01]  /*6c50*/  R2UR UR8, R150 ;  /* 0x00000000960872ca */ /* 0x000fe200000e0000 */
[----:B------:R-:W-:Y:S11]  /*6c60*/  UIADD3.X UR5, UPT, UPT, URZ, UR63, URZ, UP0, !UPT ;  /* 0x0000003fff057290 */ /* 0x000ff600087fe4ff */
[----:B------:R-:W-:Y:S01]  /*6c70*/  @!UPT UIADD3 URZ, UPT, UPT, URZ, URZ, URZ ;  /* 0x000000fffffff290 */ /* 0x000fe2000fffe0ff */
[----:B------:R3:W-:Y:S01]  /*6c80*/  UTMASTG.3D [UR8], [UR4] ;  /* 0x00000008040073b5 */ /* 0x0007e20008010000 */
[----:B------:R0:W-:Y:S01]  /*6c90*/  UTMACMDFLUSH ;  /* 0x00000000000079b7 */ /* 0x0001e20000000000 */
[----:B---3--:R-:W-:Y:S04]  /*6ca0*/  DEPBAR.LE SB0, 0x0 ;  /* 0x000080000000791a */ /* 0x008fe80000000000 */
.L_x_99:
[----:B------:R-:W-:Y:S05]  /*6cb0*/  BSYNC.RECONVERGENT B0 ;  /* 0x0000000000007941 */ /* 0x000fea0003800200 */
.L_x_98:
[----:B------:R-:W-:Y:S01]  /*6cc0*/  BAR.SYNC.DEFER_BLOCKING 0x1, 0x80 ;  /* 0x0042000000007b1d */ /* 0x000fe20000010000 */
[----:B------:R-:W-:Y:S01]  /*6cd0*/  ISETP.NE.AND P0, PT, R143, 0x2, PT ;  /* 0x000000028f00780c */ /* 0x000fe20003f05270 */
[----:B------:R-:W-:Y:S01]  /*6ce0*/  UISETP.NE.AND UP0, UPT, UR47, URZ, UPT ;  /* 0x000000ff2f00728c */ /* 0x000fe2000bf05270 */
[----:B------:R-:W-:Y:S01]  /*6cf0*/  ISETP.NE.AND P1, PT, R68, 0x4, PT ;  /* 0x000000044400780c */ /* 0x000fe20003f25270 */
[----:B------:R-:W-:Y:S01]  /*6d00*/  UIADD3 UR45, UPT, UPT, UR37, UR55, URZ ;  /* 0x00000037252d7290 */ /* 0x000fe2000fffe0ff */
[----:B------:R-:W-:Y:S01]  /*6d10*/  SEL R2, RZ, 0x1, P0 ;  /* 0x00000001ff027807 */ /* 0x000fe20000000000 */
[----:B------:R-:W-:Y:S01]  /*6d20*/  UIADD3 UR46, UPT, UPT, UR38, UR58, URZ ;  /* 0x0000003a262e7290 */ /* 0x000fe2000fffe0ff */
[----:B------:R-:W-:Y:S02]  /*6d30*/  SEL R0, RZ, 0x1, P1 ;  /* 0x00000001ff007807 */ /* 0x000fe40000800000 */
[----:B------:R-:W-:Y:S02]  /*6d40*/  LOP3.LUT R145, R145, R2, RZ, 0x3c, !PT ;  /* 0x0000000291917212 */ /* 0x000fe400078e3cff */
[----:B------:R-:W-:Y:S02]  /*6d50*/  LOP3.LUT R146, R146, R0, RZ, 0x3c, !PT ;  /* 0x0000000092927212 */ /* 0x000fe400078e3cff */
[----:B------:R-:W-:Y:S02]  /*6d60*/  SEL R143, R143, RZ, P0 ;  /* 0x000000ff8f8f7207 */ /* 0x000fe40000000000 */
[----:B------:R-:W-:Y:S01]  /*6d70*/  SEL R68, R68, RZ, P1 ;  /* 0x000000ff44447207 */ /* 0x000fe20000800000 */
[----:B------:R-:W-:Y:S01]  /*6d80*/  UMOV UR36, UR54 ;  /* 0x0000003600247c82 */ /* 0x000fe20008000000 */
[----:B------:R-:W-:Y:S05]  /*6d90*/  BRA.U UP0, `(.L_x_100) ;  /* 0xffffffdd00187547 */ /* 0x000fea000b83ffff */
[----:B------:R-:W-:Y:S05]  /*6da0*/  EXIT ;  /* 0x000000000000794d */ /* 0x000fea0003800000 */
.L_x_24:
[----:B-1----:R1:W2:Y:S02]  /*6db0*/  SYNCS.PHASECHK.TRANS64.TRYWAIT P0, [R0+URZ+0xc0], R2 ;  /* 0x0000c002000075a7 */ /* 0x0022a400080011ff */
[----:B--2---:R-:W-:Y:S05]  /*6dc0*/  @!P0 NANOSLEEP.SYNCS 0x989680 ;  /* 0x009896800000895d */ /* 0x004fea0003900000 */
[----:B------:R-:W2:Y:S02]  /*6dd0*/  @!P0 SYNCS.PHASECHK.TRANS64 P0, [R0+URZ+0xc0], R2 ;  /* 0x0000c002000085a7 */ /* 0x000ea400080010ff */
[----:B--2---:R-:W-:Y:S05]  /*6de0*/  @!P0 BRA `(.L_x_24) ;  /* 0xfffffffc00f08947 */ /* 0x004fea000383ffff */
[----:B------:R-:W-:Y:S05]  /*6df0*/  BRA `(.L_x_101) ;  /* 0xffffffa8007c7947 */ /* 0x000fea000383ffff */
.L_x_27:
[----:B-1----:R-:W-:-:S07]  /*6e00*/  MOV R0, UR33 ;  /* 0x0000002100007c02 */ /* 0x002fce0008000f00 */
.L_x_102:
[----:B-1----:R1:W2:Y:S02]  /*6e10*/  SYNCS.PHASECHK.TRANS64.TRYWAIT P0, [R0+URZ+0x18], R3 ;  /* 0x00001803000075a7 */ /* 0x0022a400080011ff */
[----:B--2---:R-:W-:Y:S05]  /*6e20*/  @!P0 NANOSLEEP.SYNCS 0x989680 ;  /* 0x009896800000895d */ /* 0x004fea0003900000 */
[----:B------:R-:W2:Y:S02]  /*6e30*/  @!P0 SYNCS.PHASECHK.TRANS64 P0, [R0+URZ+0x18], R3 ;  /* 0x00001803000085a7 */ /* 0x000ea400080010ff */
[----:B--2---:R-:W-:Y:S05]  /*6e40*/  @!P0 BRA `(.L_x_102) ;  /* 0xfffffffc00f08947 */ /* 0x004fea000383ffff */
[----:B------:R-:W-:Y:S05]  /*6e50*/  BRA `(.L_x_26) ;  /* 0xffffffa800bc7947 */ /* 0x000fea000383ffff */
.L_x_34:
[----:B-1----:R-:W-:-:S07]  /*6e60*/  MOV R0, UR17 ;  /* 0x0000001100007c02 */ /* 0x002fce0008000f00 */
.L_x_103:
[----:B-1----:R1:W2:Y:S02]  /*6e70*/  SYNCS.PHASECHK.TRANS64.TRYWAIT P0, [R0+URZ+0x18], R3 ;  /* 0x00001803000075a7 */ /* 0x0022a400080011ff */
[----:B--2---:R-:W-:Y:S05]  /*6e80*/  @!P0 NANOSLEEP.SYNCS 0x989680 ;  /* 0x009896800000895d */ /* 0x004fea0003900000 */
[----:B------:R-:W2:Y:S02]  /*6e90*/  @!P0 SYNCS.PHASECHK.TRANS64 P0, [R0+URZ+0x18], R3 ;  /* 0x00001803000085a7 */ /* 0x000ea400080010ff */
[----:B--2---:R-:W-:Y:S05]  /*6ea0*/  @!P0 BRA `(.L_x_103) ;  /* 0xfffffffc00f08947 */ /* 0x004fea000383ffff */
[----:B------:R-:W-:Y:S05]  /*6eb0*/  BRA `(.L_x_33) ;  /* 0xffffffac00787947 */ /* 0x000fea000383ffff */
.L_x_39:
[----:B-1----:R1:W2:Y:S02]  /*6ec0*/  SYNCS.PHASECHK.TRANS64.TRYWAIT P0, [R3+URZ+0x50], R0 ;  /* 0x00005000030075a7 */ /* 0x0022a400080011ff */
[----:B--2---:R-:W-:Y:S05]  /*6ed0*/  @!P0 NANOSLEEP.SYNCS 0x989680 ;  /* 0x009896800000895d */ /* 0x004fea0003900000 */
[----:B------:R-:W2:Y:S02]  /*6ee0*/  @!P0 SYNCS.PHASECHK.TRANS64 P0, [R3+URZ+0x50], R0 ;  /* 0x00005000030085a7 */ /* 0x000ea400080010ff */
[----:B--2---:R-:W-:Y:S05]  /*6ef0*/  @!P0 BRA `(.L_x_39) ;  /* 0xfffffffc00f08947 */ /* 0x004fea000383ffff */
[----:B------:R-:W-:Y:S05]  /*6f00*/  BRA `(.L_x_104) ;  /* 0xffffffb000187947 */ /* 0x000fea000383ffff */
.L_x_43:
[----:B------:R-:W-:-:S07]  /*6f10*/  MOV R0, UR4 ;  /* 0x0000000400007c02 */ /* 0x000fce0008000f00 */
.L_x_105:
[----:B-1----:R1:W2:Y:S02]  /*6f20*/  SYNCS.PHASECHK.TRANS64.TRYWAIT P0, [R0+URZ], R2 ;  /* 0x00000002000075a7 */ /* 0x0022a400080011ff */
[----:B--2---:R-:W-:Y:S05]  /*6f30*/  @!P0 NANOSLEEP.SYNCS 0x989680 ;  /* 0x009896800000895d */ /* 0x004fea0003900000 */
[----:B------:R-:W2:Y:S02]  /*6f40*/  @!P0 SYNCS.PHASECHK.TRANS64 P0, [R0+URZ], R2 ;  /* 0x00000002000085a7 */ /* 0x000ea400080010ff */
[----:B--2---:R-:W-:Y:S05]  /*6f50*/  @!P0 BRA `(.L_x_105) ;  /* 0xfffffffc00f08947 */ /* 0x004fea000383ffff */
[----:B------:R-:W-:Y:S05]  /*6f60*/  BRA `(.L_x_106) ;  /* 0xffffffb400bc7947 */ /* 0x000fea000383ffff */
.L_x_44:
[----:B------:R-:W-:-:S07]  /*6f70*/  MOV R0, UR5 ;  /* 0x0000000500007c02 */ /* 0x000fce0008000f00 */
.L_x_107:
[----:B-1----:R1:W2:Y:S02]  /*6f80*/  SYNCS.PHASECHK.TRANS64.TRYWAIT P0, [R0+URZ], R2 ;  /* 0x00000002000075a7 */ /* 0x0022a400080011ff */
[----:B--2---:R-:W-:Y:S05]  /*6f90*/  @!P0 NANOSLEEP.SYNCS 0x989680 ;  /* 0x009896800000895d */ /* 0x004fea0003900000 */
[----:B------:R-:W2:Y:S02]  /*6fa0*/  @!P0 SYNCS.PHASECHK.TRANS64 P0, [R0+URZ], R2 ;  /* 0x00000002000085a7 */ /* 0x000ea400080010ff */
[----:B--2---:R-:W-:Y:S05]  /*6fb0*/  @!P0 BRA `(.L_x_107) ;  /* 0xfffffffc00f08947 */ /* 0x004fea000383ffff */
[----:B------:R-:W-:Y:S05]  /*6fc0*/  BRA `(.L_x_108) ;  /* 0xffffffb400c87947 */ /* 0x000fea000383ffff */
.L_x_47:
[----:B-1----:R1:W2:Y:S02]  /*6fd0*/  SYNCS.PHASECHK.TRANS64.TRYWAIT P0, [R2+URZ+0xb0], R4 ;  /* 0x0000b004020075a7 */ /* 0x0022a400080011ff */
[----:B--2---:R-:W-:Y:S05]  /*6fe0*/  @!P0 NANOSLEEP.SYNCS 0x989680 ;  /* 0x009896800000895d */ /* 0x004fea0003900000 */
[----:B------:R-:W2:Y:S02]  /*6ff0*/  @!P0 SYNCS.PHASECHK.TRANS64 P0, [R2+URZ+0xb0], R4 ;  /* 0x0000b004020085a7 */ /* 0x000ea400080010ff */
[----:B--2---:R-:W-:Y:S05]  /*7000*/  @!P0 BRA `(.L_x_47) ;  /* 0xfffffffc00f08947 */ /* 0x004fea000383ffff */
[----:B------:R-:W-:Y:S05]  /*7010*/  BRA `(.L_x_109) ;  /* 0xffffffb800247947 */ /* 0x000fea000383ffff */
.L_x_48:
[----:B------:R-:W-:-:S07]  /*7020*/  MOV R2, UR4 ;  /* 0x0000000400027c02 */ /* 0x000fce0008000f00 */
.L_x_110:
[----:B-1----:R1:W2:Y:S02]  /*7030*/  SYNCS.PHASECHK.TRANS64.TRYWAIT P0, [R2+URZ+0x60], R5 ;  /* 0x00006005020075a7 */ /* 0x0022a400080011ff */
[----:B--2---:R-:W-:Y:S05]  /*7040*/  @!P0 NANOSLEEP.SYNCS 0x989680 ;  /* 0x009896800000895d */ /* 0x004fea0003900000 */
[----:B------:R-:W2:Y:S02]  /*7050*/  @!P0 SYNCS.PHASECHK.TRANS64 P0, [R2+URZ+0x60], R5 ;  /* 0x00006005020085a7 */ /* 0x000ea400080010ff */
[----:B--2---:R-:W-:Y:S05]  /*7060*/  @!P0 BRA `(.L_x_110) ;  /* 0xfffffffc00f08947 */ /* 0x004fea000383ffff */
[----:B------:R-:W-:Y:S05]  /*7070*/  BRA `(.L_x_111) ;  /* 0xffffffb800347947 */ /* 0x000fea000383ffff */
.L_x_49:
[----:B-1----:R1:W2:Y:S02]  /*7080*/  SYNCS.PHASECHK.TRANS64.TRYWAIT P1, [R2+URZ+0x50], R4 ;  /* 0x00005004020075a7 */ /* 0x0022a400080211ff */
[----:B--2---:R-:W-:Y:S05]  /*7090*/  @!P1 NANOSLEEP.SYNCS 0x989680 ;  /* 0x009896800000995d */ /* 0x004fea0003900000 */
[----:B------:R-:W2:Y:S02]  /*70a0*/  @!P1 SYNCS.PHASECHK.TRANS64 P1, [R2+URZ+0x50], R4 ;  /* 0x00005004020095a7 */ /* 0x000ea400080210ff */
[----:B--2---:R-:W-:Y:S05]  /*70b0*/  @!P1 BRA `(.L_x_49) ;  /* 0xfffffffc00f09947 */ /* 0x004fea000383ffff */
[----:B------:R-:W-:Y:S05]  /*70c0*/  BRA `(.L_x_112) ;  /* 0xffffffb800647947 */ /* 0x000fea000383ffff */
.L_x_52:
[----:B------:R-:W-:-:S07]  /*70d0*/  MOV R0, UR4 ;  /* 0x0000000400007c02 */ /* 0x000fce0008000f00 */
.L_x_113:
[----:B-1----:R1:W2:Y:S02]  /*70e0*/  SYNCS.PHASECHK.TRANS64.TRYWAIT P0, [R0+URZ+0x60], R2 ;  /* 0x00006002000075a7 */ /* 0x0022a400080011ff */
[----:B--2---:R-:W-:Y:S05]  /*70f0*/  @!P0 NANOSLEEP.SYNCS 0x989680 ;  /* 0x009896800000895d */ /* 0x004fea0003900000 */
[----:B------:R-:W2:Y:S02]  /*7100*/  @!P0 SYNCS.PHASECHK.TRANS64 P0, [R0+URZ+0x60], R2 ;  /* 0x00006002000085a7 */ /* 0x000ea400080010ff */
[----:B--2---:R-:W-:Y:S05]  /*7110*/  @!P0 BRA `(.L_x_113) ;  /* 0xfffffffc00f08947 */ /* 0x004fea000383ffff */
[----:B------:R-:W-:Y:S05]  /*7120*/  BRA `(.L_x_51) ;  /* 0xffffffb800b87947 */ /* 0x000fea000383ffff */
.L_x_59:
[----:B-1----:R1:W2:Y:S02]  /*7130*/  SYNCS.PHASECHK.TRANS64.TRYWAIT P1, [R0+URZ+0x50], R2 ;  /* 0x00005002000075a7 */ /* 0x0022a400080211ff */
[----:B--2---:R-:W-:Y:S05]  /*7140*/  @!P1 NANOSLEEP.SYNCS 0x989680 ;  /* 0x009896800000995d */ /* 0x004fea0003900000 */
[----:B------:R-:W2:Y:S02]  /*7150*/  @!P1 SYNCS.PHASECHK.TRANS64 P1, [R0+URZ+0x50], R2 ;  /* 0x00005002000095a7 */ /* 0x000ea400080210ff */
[----:B--2---:R-:W-:Y:S05]  /*7160*/  @!P1 BRA `(.L_x_59) ;  /* 0xfffffffc00f09947 */ /* 0x004fea000383ffff */
[----:B------:R-:W-:Y:S05]  /*7170*/  BRA `(.L_x_114) ;  /* 0xffffffc0001c7947 */ /* 0x000fea000383ffff */
.L_x_60:
[----:B------:R-:W-:-:S07]  /*7180*/  MOV R2, UR22 ;  /* 0x0000001600027c02 */ /* 0x000fce0008000f00 */
.L_x_115:
[----:B-1----:R1:W2:Y:S02]  /*7190*/  SYNCS.PHASECHK.TRANS64.TRYWAIT P0, [R2+URZ+0x90], R0 ;  /* 0x00009000020075a7 */ /* 0x0022a400080011ff */
[----:B--2---:R-:W-:Y:S05]  /*71a0*/  @!P0 NANOSLEEP.SYNCS 0x989680 ;  /* 0x009896800000895d */ /* 0x004fea0003900000 */
[----:B------:R-:W2:Y:S02]  /*71b0*/  @!P0 SYNCS.PHASECHK.TRANS64 P0, [R2+URZ+0x90], R0 ;  /* 0x00009000020085a7 */ /* 0x000ea400080010ff */
[----:B--2---:R-:W-:Y:S05]  /*71c0*/  @!P0 BRA `(.L_x_115) ;  /* 0xfffffffc00f08947 */ /* 0x004fea000383ffff */
[----:B------:R-:W-:Y:S05]  /*71d0*/  BRA `(.L_x_116) ;  /* 0xffffffc000547947 */ /* 0x000fea000383ffff */
.L_x_63:
[----:B------:R-:W-:Y:S07]  /*71e0*/  MOV R0, UR5 ;  /* 0x0000000500007c02 */ /* 0x000fee0008000f00 */
.L_x_117:
[----:B-1----:R1:W2:Y:S02]  /*71f0*/  SYNCS.PHASECHK.TRANS64.TRYWAIT P0, [R0+URZ], R2 ;  /* 0x00000002000075a7 */ /* 0x0022a400080011ff */
[----:B--2---:R-:W-:Y:S05]  /*7200*/  @!P0 NANOSLEEP.SYNCS 0x989680 ;  /* 0x009896800000895d */ /* 0x004fea0003900000 */
[----:B------:R-:W2:Y:S02]  /*7210*/  @!P0 SYNCS.PHASECHK.TRANS64 P0, [R0+URZ], R2 ;  /* 0x00000002000085a7 */ /* 0x000ea400080010ff */
[----:B--2---:R-:W-:Y:S05]  /*7220*/  @!P0 BRA `(.L_x_117) ;  /* 0xfffffffc00f08947 */ /* 0x004fea000383ffff */
[----:B------:R-:W-:Y:S05]  /*7230*/  BRA `(.L_x_62) ;  /* 0xffffffc000707947 */ /* 0x000fea000383ffff */
.L_x_66:
[----:B------:R-:W-:-:S07]  /*7240*/  MOV R0, UR4 ;  /* 0x0000000400007c02 */ /* 0x000fce0008000f00 */
.L_x_118:
[----:B--2---:R2:W4:Y:S02]  /*7250*/  SYNCS.PHASECHK.TRANS64.TRYWAIT P0, [R0+URZ], R2 ;  /* 0x00000002000075a7 */ /* 0x00452400080011ff */
[----:B----4-:R-:W-:Y:S05]  /*7260*/  @!P0 NANOSLEEP.SYNCS 0x989680 ;  /* 0x009896800000895d */ /* 0x010fea0003900000 */
[----:B------:R-:W4:Y:S02]  /*7270*/  @!P0 SYNCS.PHASECHK.TRANS64 P0, [R0+URZ], R2 ;  /* 0x00000002000085a7 */ /* 0x000f2400080010ff */
[----:B----4-:R-:W-:Y:S05]  /*7280*/  @!P0 BRA `(.L_x_118) ;  /* 0xfffffffc00f08947 */ /* 0x010fea000383ffff */
[----:B------:R-:W-:Y:S05]  /*7290*/  BRA `(.L_x_119) ;  /* 0xffffffc400247947 */ /* 0x000fea000383ffff */
.L_x_67:
[----:B------:R-:W-:-:S07]  /*72a0*/  MOV R0, UR5 ;  /* 0x0000000500007c02 */ /* 0x000fce0008000f00 */
.L_x_120:
[----:B-1----:R1:W2:Y:S02]  /*72b0*/  SYNCS.PHASECHK.TRANS64.TRYWAIT P0, [R0+URZ], R3 ;  /* 0x00000003000075a7 */ /* 0x0022a400080011ff */
[----:B--2---:R-:W-:Y:S05]  /*72c0*/  @!P0 NANOSLEEP.SYNCS 0x989680 ;  /* 0x009896800000895d */ /* 0x004fea0003900000 */
[----:B------:R-:W2:Y:S02]  /*72d0*/  @!P0 SYNCS.PHASECHK.TRANS64 P0, [R0+URZ], R3 ;  /* 0x00000003000085a7 */ /* 0x000ea400080010ff */
[----:B--2---:R-:W-:Y:S05]  /*72e0*/  @!P0 BRA `(.L_x_120) ;  /* 0xfffffffc00f08947 */ /* 0x004fea000383ffff */
[----:B------:R-:W-:Y:S05]  /*72f0*/  BRA `(.L_x_121) ;  /* 0xffffffc400307947 */ /* 0x000fea000383ffff */
.L_x_68:
[----:B------:R-:W-:-:S07]  /*7300*/  MOV R0, UR5 ;  /* 0x0000000500007c02 */ /* 0x000fce0008000f00 */
.L_x_122:
[----:B-1----:R1:W2:Y:S02]  /*7310*/  SYNCS.PHASECHK.TRANS64.TRYWAIT P0, [R0+URZ], R3 ;  /* 0x00000003000075a7 */ /* 0x0022a400080011ff */
[----:B--2---:R-:W-:Y:S05]  /*7320*/  @!P0 NANOSLEEP.SYNCS 0x989680 ;  /* 0x009896800000895d */ /* 0x004fea0003900000 */
[----:B------:R-:W2:Y:S02]  /*7330*/  @!P0 SYNCS.PHASECHK.TRANS64 P0, [R0+URZ], R3 ;  /* 0x00000003000085a7 */ /* 0x000ea400080010ff */
[----:B--2---:R-:W-:Y:S05]  /*7340*/  @!P0 BRA `(.L_x_122) ;  /* 0xfffffffc00f08947 */ /* 0x004fea000383ffff */
[----:B------:R-:W-:Y:S05]  /*7350*/  BRA `(.L_x_123) ;  /* 0xffffffc4003c7947 */ /* 0x000fea000383ffff */
.L_x_69:
[----:B-1----:R-:W-:-:S07]  /*7360*/  MOV R0, UR4 ;  /* 0x0000000400007c02 */ /* 0x002fce0008000f00 */
.L_x_124:
[----:B-1----:R1:W2:Y:S02]  /*7370*/  SYNCS.PHASECHK.TRANS64.TRYWAIT P0, [R0+URZ], R2 ;  /* 0x00000002000075a7 */ /* 0x0022a400080011ff */
[----:B--2---:R-:W-:Y:S05]  /*7380*/  @!P0 NANOSLEEP.SYNCS 0x989680 ;  /* 0x009896800000895d */ /* 0x004fea0003900000 */
[----:B------:R-:W2:Y:S02]  /*7390*/  @!P0 SYNCS.PHASECHK.TRANS64 P0, [R0+URZ], R2 ;  /* 0x00000002000085a7 */ /* 0x000ea400080010ff */
[----:B--2---:R-:W-:Y:S05]  /*73a0*/  @!P0 BRA `(.L_x_124) ;  /* 0xfffffffc00f08947 */ /* 0x004fea000383ffff */
[----:B------:R-:W-:Y:S05]  /*73b0*/  BRA `(.L_x_125) ;  /* 0xffffffc400487947 */ /* 0x000fea000383ffff */
.L_x_74:
[----:B--2---:R2:W3:Y:S02]  /*73c0*/  SYNCS.PHASECHK.TRANS64.TRYWAIT P0, [R7+URZ+0x50], R0 ;  /* 0x00005000070075a7 */ /* 0x0044e400080011ff */
[----:B---3--:R-:W-:Y:S05]  /*73d0*/  @!P0 NANOSLEEP.SYNCS 0x989680 ;  /* 0x009896800000895d */ /* 0x008fea0003900000 */
[----:B------:R-:W3:Y:S02]  /*73e0*/  @!P0 SYNCS.PHASECHK.TRANS64 P0, [R7+URZ+0x50], R0 ;  /* 0x00005000070085a7 */ /* 0x000ee400080010ff */
[----:B---3--:R-:W-:Y:S05]  /*73f0*/  @!P0 BRA `(.L_x_74) ;  /* 0xfffffffc00f08947 */ /* 0x008fea000383ffff */
[----:B------:R-:W-:Y:S05]  /*7400*/  BRA `(.L_x_126) ;  /* 0xffffffc8005c7947 */ /* 0x000fea000383ffff */
.L_x_77:
[----:B-1----:R-:W-:Y:S07]  /*7410*/  MOV R0, UR17 ;  /* 0x0000001100007c02 */ /* 0x002fee0008000f00 */
.L_x_127:
[----:B-1----:R1:W2:Y:S02]  /*7420*/  SYNCS.PHASECHK.TRANS64.TRYWAIT P2, [R0+URZ+0x48], R7 ;  /* 0x00004807000075a7 */ /* 0x0022a400080411ff */
[----:B--2---:R-:W-:Y:S05]  /*7430*/  @!P2 NANOSLEEP.SYNCS 0x989680 ;  /* 0x009896800000a95d */ /* 0x004fea0003900000 */
[----:B------:R-:W2:Y:S02]  /*7440*/  @!P2 SYNCS.PHASECHK.TRANS64 P2, [R0+URZ+0x48], R7 ;  /* 0x000048070000a5a7 */ /* 0x000ea400080410ff */
[----:B--2---:R-:W-:Y:S05]  /*7450*/  @!P2 BRA `(.L_x_127) ;  /* 0xfffffffc00f0a947 */ /* 0x004fea000383ffff */
[----:B------:R-:W-:Y:S05]  /*7460*/  BRA `(.L_x_76) ;  /* 0xffffffcc00bc7947 */ /* 0x000fea000383ffff */
.L_x_80:
[----:B-1----:R-:W-:Y:S07]  /*7470*/  MOV R0, UR17 ;  /* 0x0000001100007c02 */ /* 0x002fee0008000f00 */
.L_x_128:
[----:B-1----:R1:W2:Y:S02]  /*7480*/  SYNCS.PHASECHK.TRANS64.TRYWAIT P0, [R0+URZ+0x38], R6 ;  /* 0x00003806000075a7 */ /* 0x0022a400080011ff */
[----:B--2---:R-:W-:Y:S05]  /*7490*/  @!P0 NANOSLEEP.SYNCS 0x989680 ;  /* 0x009896800000895d */ /* 0x004fea0003900000 */
[----:B------:R-:W2:Y:S02]  /*74a0*/  @!P0 SYNCS.PHASECHK.TRANS64 P0, [R0+URZ+0x38], R6 ;  /* 0x00003806000085a7 */ /* 0x000ea400080010ff */
[----:B--2---:R-:W-:Y:S05]  /*74b0*/  @!P0 BRA `(.L_x_128) ;  /* 0xfffffffc00f08947 */ /* 0x004fea000383ffff */
[----:B------:R-:W-:Y:S05]  /*74c0*/  BRA `(.L_x_129) ;  /* 0xffffffd0000c7947 */ /* 0x000fea000383ffff */
.L_x_83:
[----:B---3--:R3:W4:Y:S02]  /*74d0*/  SYNCS.PHASECHK.TRANS64.TRYWAIT P0, [R3+URZ+0x50], R0 ;  /* 0x00005000030075a7 */ /* 0x00872400080011ff */
[----:B----4-:R-:W-:Y:S05]  /*74e0*/  @!P0 NANOSLEEP.SYNCS 0x989680 ;  /* 0x009896800000895d */ /* 0x010fea0003900000 */
[----:B------:R-:W4:Y:S02]  /*74f0*/  @!P0 SYNCS.PHASECHK.TRANS64 P0, [R3+URZ+0x50], R0 ;  /* 0x00005000030085a7 */ /* 0x000f2400080010ff */
[----:B----4-:R-:W-:Y:S05]  /*7500*/  @!P0 BRA `(.L_x_83) ;  /* 0xfffffffc00f08947 */ /* 0x010fea000383ffff */
[----:B------:R-:W-:Y:S05]  /*7510*/  BRA `(.L_x_130) ;  /* 0xffffffd4004c7947 */ /* 0x000fea000383ffff */
.L_x_94:
[----:B-1----:R-:W-:Y:S04]  /*7520*/  MOV R0, UR44 ;  /* 0x0000002c00007c02 */ /* 0x002fe80008000f00 */
[----:B------:R1:W2:Y:S03]  /*7530*/  SYNCS.PHASECHK.TRANS64.TRYWAIT P1, [R0+URZ+0x30], R3 ;  /* 0x00003003000075a7 */ /* 0x0002a600080211ff */
[----:B--2---:R-:W-:Y:S05]  /*7540*/  @!P1 NANOSLEEP.SYNCS 0x989680 ;  /* 0x009896800000995d */ /* 0x004fea0003900000 */
[----:B------:R-:W2:Y:S02]  /*7550*/  @!P1 SYNCS.PHASECHK.TRANS64 P1, [R0+URZ+0x30], R3 ;  /* 0x00003003000095a7 */ /* 0x000ea400080210ff */
[----:B--2---:R-:W-:Y:S05]  /*7560*/  @!P1 BRA `(.L_x_94) ;  /* 0xfffffffc00ec9947 */ /* 0x004fea000383ffff */
[----:B------:R-:W-:Y:S05]  /*7570*/  BRA `(.L_x_93) ;  /* 0xffffffe000a47947 */ /* 0x000fea000383ffff */
.L_x_96:
[----:B------:R1:W1:Y:S02]  /*7580*/  SYNCS.PHASECHK.TRANS64.TRYWAIT P1, [R22+URZ+0x70], R4 ;  /* 0x00007004160075a7 */ /* 0x00026400080211ff */
[----:B-1----:R-:W-:Y:S05]  /*7590*/  @!P1 NANOSLEEP.SYNCS 0x989680 ;  /* 0x009896800000995d */ /* 0x002fea0003900000 */
[----:B------:R-:W1:Y:S02]  /*75a0*/  @!P1 SYNCS.PHASECHK.TRANS64 P1, [R22+URZ+0x70], R4 ;  /* 0x00007004160095a7 */ /* 0x000e6400080210ff */
[----:B-1----:R-:W-:Y:S05]  /*75b0*/  @!P1 BRA `(.L_x_96) ;  /* 0xfffffffc00f09947 */ /* 0x002fea000383ffff */
[----:B------:R-:W-:Y:S05]  /*75c0*/  BRA `(.L_x_95) ;  /* 0xffffffe000e87947 */ /* 0x000fea000383ffff */
        .weak           $__internal_0_$__cuda_sm10x_tcgen05_guardrail_trap_col_being_dealloced_not_returned_by_alloc
        .type           $__internal_0_$__cuda_sm10x_tcgen05_guardrail_trap_col_being_dealloced_not_returned_by_alloc,@function
        .size           $__internal_0_$__cuda_sm10x_tcgen05_guardrail_trap_col_being_dealloced_not_returned_by_alloc,($__internal_1_$__cuda_sm10x_tcgen05_guardrail_trap_phase_invalid_during_alloc - $__internal_0_$__cuda_sm10x_tcgen05_guardrail_trap_col_being_dealloced_not_returned_by_alloc)
$__internal_0_$__cuda_sm10x_tcgen05_guardrail_trap_col_being_dealloced_not_returned_by_alloc:
[----:B------:R-:W-:Y:S05]  /*75d0*/  BPT.TRAP 0x1 ;  /* 0x000000040000795c */ /* 0x000fea0000300000 */
[----:B------:R-:W-:-:S04]  /*75e0*/  HFMA2 R3, -RZ, RZ, 0, 0 ;  /* 0x00000000ff037431 */ /* 0x000fc800000001ff */
[----:B------:R-:W-:Y:S05]  /*75f0*/  RET.REL.NODEC R2 `(_ZN7cutlass13device_kernelINS_4gemm6kernel13GemmUniversalIN4cute5tupleIJiiiiEEENS1_10collective13CollectiveMmaINS1_35MainloopSm100TmaUmmaWarpSpecializedILi3ELi2ELi4ENS5_IJNS4_1CILi1EEENSA_ILi2EEESB_EEEEENS5_IJNSA_ILi128EEENSA_ILi64EEESG_EEENS_12float_e5m2_tENS5_IJlSB_lEEESI_SJ_NS4_8TiledMMAINS4_8MMA_AtomIJNS4_10MMA_TraitsINS4_19SM100_MMA_F8F6F4_SSEJSI_SI_fSF_SG_NS4_17integral_constantINS4_4UMMA5MajorELSQ_0EEESR_NSO_INSP_7ScaleInELSS_0EEEST_EEEEEENS4_6LayoutINS5_IJSB_SB_SB_EEENS5_IJNSA_ILi0EEESY_SY_EEEEENS5_IJNS4_10UnderscoreES11_S11_EEEEENS4_23SM90_TMA_LOAD_MULTICASTENS4_14ComposedLayoutINS4_7SwizzleILi2ELi4ELi3EEENS4_18smem_ptr_flag_bitsILi8EEENSW_INS5_IJNSA_ILi8EEESG_EEENS5_IJSG_SB_EEEEEEEvNS4_8identityENS4_13SM90_TMA_LOADES1E_vS1F_EENS_8epilogue10collective18CollectiveEpilogueINS1I_23Sm100TmaWarpSpecializedILi1ELi1ELi64ELb0ELb0EEEJSH_NS5_IJNSW_ISF_SB_EENSW_ISG_SB_EEEEESI_SJ_SI_SJ_NS1I_6fusion15FusionCallbacksIS1M_NS1Q_17LinearCombinationISI_fSI_fLNS_15FloatRoundStyleE2EEESH_S1P_JEEENS4_5SM1004TMEM4LOAD26SM100_TMEM_LOAD_32dp32b64xES1G_S1E_NS4_39AutoVectorizingCopyWithAssumedAlignmentILi128EEENS4_14SM90_TMA_STOREES1E_S21_S21_EEEvvEEEEvNT_6ParamsE) ;  /* 0xffffff8802807950 */ /* 0x000fea0003c3ffff */
        .weak           $__internal_1_$__cuda_sm10x_tcgen05_guardrail_trap_phase_invalid_during_alloc
        .type           $__internal_1_$__cuda_sm10x_tcgen05_guardrail_trap_phase_invalid_during_alloc,@function
        .size           $__internal_1_$__cuda_sm10x_tcgen05_guardrail_trap_phase_invalid_during_alloc,($__internal_2_$__cuda_sm10x_tcgen05_guardrail_trap_unallocated_columns_being_dealloced - $__internal_1_$__cuda_sm10x_tcgen05_guardrail_trap_phase_invalid_during_alloc)
$__internal_1_$__cuda_sm10x_tcgen05_guardrail_trap_phase_invalid_during_alloc:
[----:B------:R-:W-:Y:S05]  /*7600*/  BPT.TRAP 0x1 ;  /* 0x000000040000795c */ /* 0x000fea0000300000 */
[----:B------:R-:W-:-:S04]  /*7610*/  MOV R5, 0x0 ;  /* 0x0000000000057802 */ /* 0x000fc80000000f00 */
[----:B------:R-:W-:Y:S05]  /*7620*/  RET.REL.NODEC R4 `(_ZN7cutlass13device_kernelINS_4gemm6kernel13GemmUniversalIN4cute5tupleIJiiiiEEENS1_10collective13CollectiveMmaINS1_35MainloopSm100TmaUmmaWarpSpecializedILi3ELi2ELi4ENS5_IJNS4_1CILi1EEENSA_ILi2EEESB_EEEEENS5_IJNSA_ILi128EEENSA_ILi64EEESG_EEENS_12float_e5m2_tENS5_IJlSB_lEEESI_SJ_NS4_8TiledMMAINS4_8MMA_AtomIJNS4_10MMA_TraitsINS4_19SM100_MMA_F8F6F4_SSEJSI_SI_fSF_SG_NS4_17integral_constantINS4_4UMMA5MajorELSQ_0EEESR_NSO_INSP_7ScaleInELSS_0EEEST_EEEEEENS4_6LayoutINS5_IJSB_SB_SB_EEENS5_IJNSA_ILi0EEESY_SY_EEEEENS5_IJNS4_10UnderscoreES11_S11_EEEEENS4_23SM90_TMA_LOAD_MULTICASTENS4_14ComposedLayoutINS4_7SwizzleILi2ELi4ELi3EEENS4_18smem_ptr_flag_bitsILi8EEENSW_INS5_IJNSA_ILi8EEESG_EEENS5_IJSG_SB_EEEEEEEvNS4_8identityENS4_13SM90_TMA_LOADES1E_vS1F_EENS_8epilogue10collective18CollectiveEpilogueINS1I_23Sm100TmaWarpSpecializedILi1ELi1ELi64ELb0ELb0EEEJSH_NS5_IJNSW_ISF_SB_EENSW_ISG_SB_EEEEESI_SJ_SI_SJ_NS1I_6fusion15FusionCallbacksIS1M_NS1Q_17LinearCombinationISI_fSI_fLNS_15FloatRoundStyleE2EEESH_S1P_JEEENS4_5SM1004TMEM4LOAD26SM100_TMEM_LOAD_32dp32b64xES1G_S1E_NS4_39AutoVectorizingCopyWithAssumedAlignmentILi128EEENS4_14SM90_TMA_STOREES1E_S21_S21_EEEvvEEEEvNT_6ParamsE) ;  /* 0xffffff8804747950 */ /* 0x000fea0003c3ffff */
        .weak           $__internal_2_$__cuda_sm10x_tcgen05_guardrail_trap_unallocated_columns_being_dealloced
        .type           $__internal_2_$__cuda_sm10x_tcgen05_guardrail_trap_unallocated_columns_being_dealloced,@function
        .size           $__internal_2_$__cuda_sm10x_tcgen05_guardrail_trap_unallocated_columns_being_dealloced,(.L_x_132 - $__internal_2_$__cuda_sm10x_tcgen05_guardrail_trap_unallocated_columns_being_dealloced)
$__internal_2_$__cuda_sm10x_tcgen05_guardrail_trap_unallocated_columns_being_dealloced:
[----:B------:R-:W-:Y:S05]  /*7630*/  BPT.TRAP 0x1 ;  /* 0x000000040000795c */ /* 0x000fea0000300000 */
[----:B------:R-:W-:-:S04]  /*7640*/  HFMA2 R3, -RZ, RZ, 0, 0 ;  /* 0x00000000ff037431 */ /* 0x000fc800000001ff */
[----:B------:R-:W-:Y:S05]  /*7650*/  RET.REL.NODEC R2 `(_ZN7cutlass13device_kernelINS_4gemm6kernel13GemmUniversalIN4cute5tupleIJiiiiEEENS1_10collective13CollectiveMmaINS1_35MainloopSm100TmaUmmaWarpSpecializedILi3ELi2ELi4ENS5_IJNS4_1CILi1EEENSA_ILi2EEESB_EEEEENS5_IJNSA_ILi128EEENSA_ILi64EEESG_EEENS_12float_e5m2_tENS5_IJlSB_lEEESI_SJ_NS4_8TiledMMAINS4_8MMA_AtomIJNS4_10MMA_TraitsINS4_19SM100_MMA_F8F6F4_SSEJSI_SI_fSF_SG_NS4_17integral_constantINS4_4UMMA5MajorELSQ_0EEESR_NSO_INSP_7ScaleInELSS_0EEEST_EEEEEENS4_6LayoutINS5_IJSB_SB_SB_EEENS5_IJNSA_ILi0EEESY_SY_EEEEENS5_IJNS4_10UnderscoreES11_S11_EEEEENS4_23SM90_TMA_LOAD_MULTICASTENS4_14ComposedLayoutINS4_7SwizzleILi2ELi4ELi3EEENS4_18smem_ptr_flag_bitsILi8EEENSW_INS5_IJNSA_ILi8EEESG_EEENS5_IJSG_SB_EEEEEEEvNS4_8identityENS4_13SM90_TMA_LOADES1E_vS1F_EENS_8epilogue10collective18CollectiveEpilogueINS1I_23Sm100TmaWarpSpecializedILi1ELi1ELi64ELb0ELb0EEEJSH_NS5_IJNSW_ISF_SB_EENSW_ISG_SB_EEEEESI_SJ_SI_SJ_NS1I_6fusion15FusionCallbacksIS1M_NS1Q_17LinearCombinationISI_fSI_fLNS_15FloatRoundStyleE2EEESH_S1P_JEEENS4_5SM1004TMEM4LOAD26SM100_TMEM_LOAD_32dp32b64xES1G_S1E_NS4_39AutoVectorizingCopyWithAssumedAlignmentILi128EEENS4_14SM90_TMA_STOREES1E_S21_S21_EEEvvEEEEvNT_6ParamsE) ;  /* 0xffffff8802687950 */ /* 0x000fea0003c3ffff */
.L_x_131:
[----:B------:R-:W-:-:S00]  /*7660*/  BRA `(.L_x_131) ;  /* 0xfffffffc00fc7947 */ /* 0x000fc0000383ffff */
[----:B------:R-:W-:-:S00]  /*7670*/  NOP ;  /* 0x0000000000007918 */ /* 0x000fc00000000000 */
        /* <DEDUP_REMOVED lines=8> */
.L_x_132:


//--------------------- .nv.global.init           --------------------------
	.section	.nv.global.init,"aw",@progbits
.nv.global.init:
	.type		$str$27,@object
	.size		$str$27,($str$28 - $str$27)
$str$27:
        /*0000*/ 	.byte	0x28, 0x61, 0x64, 0x64, 0x72, 0x65, 0x73, 0x73, 0x20, 0x26, 0x20, 0x6d, 0x61, 0x73, 0x6b, 0x29
        /*0010*/ 	.byte	0x20, 0x3d, 0x3d, 0x20, 0x30, 0x00
	.type		$str$28,@object
	.size		$str$28,($str$26 - $str$28)
$str$28:
        /*0016*/ 	.byte	0x2f, 0x74, 0x6d, 0x70, 0x2f, 0x63, 0x75, 0x74, 0x6c, 0x61, 0x73, 0x73, 0x5f, 0x73, 0x77, 0x65
        /*0026*/ 	.byte	0x65, 0x70, 0x5f, 0x73, 0x72, 0x63, 0x2f, 0x69, 0x6e, 0x63, 0x6c, 0x75, 0x64, 0x65, 0x2f, 0x63
        /*0036*/ 	.byte	0x75, 0x74, 0x65, 0x2f, 0x70, 0x6f, 0x69, 0x6e, 0x74, 0x65, 0x72, 0x5f, 0x66, 0x6c, 0x61, 0x67
        /*0046*/ 	.byte	0x67, 0x65, 0x64, 0x2e, 0x68, 0x70, 0x70, 0x00
	.type		$str$26,@object
	.size		$str$26,($str$25 - $str$26)
$str$26:
        /*004e*/ 	.byte	0x2f, 0x74, 0x6d, 0x70, 0x2f, 0x63, 0x75, 0x74, 0x6c, 0x61, 0x73, 0x73, 0x5f, 0x73, 0x77, 0x65
        /*005e*/ 	.byte	0x65, 0x70, 0x5f, 0x73, 0x72, 0x63, 0x2f, 0x69, 0x6e, 0x63, 0x6c, 0x75, 0x64, 0x65, 0x2f, 0x63
        /*006e*/ 	.byte	0x75, 0x74, 0x65, 0x2f, 0x61, 0x74, 0x6f, 0x6d, 0x2f, 0x63, 0x6f, 0x70, 0x79, 0x5f, 0x74, 0x72
        /*007e*/ 	.byte	0x61, 0x69, 0x74, 0x73, 0x5f, 0x73, 0x6d, 0x31, 0x30, 0x30, 0x2e, 0x68, 0x70, 0x70, 0x00
	.type		$str$25,@object
	.size		$str$25,(__unnamed_1 - $str$25)
$str$25:
        /*008d*/ 	.byte	0x28, 0x28, 0x75, 0x69, 0x6e, 0x74, 0x33, 0x32, 0x5f, 0x74, 0x28, 0x74, 0x68, 0x72, 0x65, 0x61
        /*009d*/ 	.byte	0x64, 0x49, 0x64, 0x78, 0x2e, 0x78, 0x29, 0x20, 0x2f, 0x20, 0x33, 0x32, 0x29, 0x20, 0x25, 0x20
        /*00ad*/ 	.byte	0x34, 0x29, 0x20, 0x3d, 0x3d, 0x20, 0x28, 0x28, 0x28, 0x74, 0x6d, 0x65, 0x6d, 0x5f, 0x61, 0x64
        /*00bd*/ 	.byte	0x64, 0x72, 0x20, 0x3e, 0x3e, 0x20, 0x31, 0x36, 0x29, 0x20, 0x2f, 0x20, 0x33, 0x32, 0x29, 0x20
        /*00cd*/ 	.byte	0x25, 0x20, 0x34, 0x29, 0x00
	.type		__unnamed_1,@object
	.size		__unnamed_1,(__unnamed_2 - __unnamed_1)
__unnamed_1:
        /*00d2*/ 	.byte	0x61, 0x75, 0x74, 0x6f, 0x20, 0x63, 0x75, 0x74, 0x65, 0x3a, 0x3a, 0x61, 0x73, 0x5f, 0x70, 0x6f
        /* <DEDUP_REMOVED lines=24> */
        /*0262*/ 	.byte	0x43, 0x3c, 0x38, 0x31, 0x39, 0x32, 0x3e, 0x3e, 0x3e, 0x3e, 0x5d, 0x00
	.type		__unnamed_2,@object
	.size		__unnamed_2,(.L_2 - __unnamed_2)
__unnamed_2:
        /* <DEDUP_REMOVED lines=42> */
        /*050e*/ 	.byte	0x3e, 0x3e, 0x3e, 0x3e, 0x5d, 0x00
.L_2:


//--------------------- .nv.shared._ZN7cutlass13device_kernelINS_4gemm6kernel13GemmUniversalIN4cute5tupleIJiiiiEEENS1_10collective13CollectiveMmaINS1_35MainloopSm100TmaUmmaWarpSpecializedILi3ELi2ELi4ENS5_IJNS4_1CILi1EEENSA_ILi2EEESB_EEEEENS5_IJNSA_ILi128EEENSA_ILi64EEESG_EEENS_12float_e5m2_tENS5_IJlSB_lEEESI_SJ_NS4_8TiledMMAINS4_8MMA_AtomIJNS4_10MMA_TraitsINS4_19SM100_MMA_F8F6F4_SSEJSI_SI_fSF_SG_NS4_17integral_constantINS4_4UMMA5MajorELSQ_0EEESR_NSO_INSP_7ScaleInELSS_0EEEST_EEEEEENS4_6LayoutINS5_IJSB_SB_SB_EEENS5_IJNSA_ILi0EEESY_SY_EEEEENS5_IJNS4_10UnderscoreES11_S11_EEEEENS4_23SM90_TMA_LOAD_MULTICASTENS4_14ComposedLayoutINS4_7SwizzleILi2ELi4ELi3EEENS4_18smem_ptr_flag_bitsILi8EEENSW_INS5_IJNSA_ILi8EEESG_EEENS5_IJSG_SB_EEEEEEEvNS4_8identityENS4_13SM90_TMA_LOADES1E_vS1F_EENS_8epilogue10collective18CollectiveEpilogueINS1I_23Sm100TmaWarpSpecializedILi1ELi1ELi64ELb0ELb0EEEJSH_NS5_IJNSW_ISF_SB_EENSW_ISG_SB_EEEEESI_SJ_SI_SJ_NS1I_6fusion15FusionCallbacksIS1M_NS1Q_17LinearCombinationISI_fSI_fLNS_15FloatRoundStyleE2EEESH_S1P_JEEENS4_5SM1004TMEM4LOAD26SM100_TMEM_LOAD_32dp32b64xES1G_S1E_NS4_39AutoVectorizingCopyWithAssumedAlignmentILi128EEENS4_14SM90_TMA_STOREES1E_S21_S21_EEEvvEEEEvNT_6ParamsE --------------------------
	.section	.nv.shared._ZN7cutlass13device_kernelINS_4gemm6kernel13GemmUniversalIN4cute5tupleIJiiiiEEENS1_10collective13CollectiveMmaINS1_35MainloopSm100TmaUmmaWarpSpecializedILi3ELi2ELi4ENS5_IJNS4_1CILi1EEENSA_ILi2EEESB_EEEEENS5_IJNSA_ILi128EEENSA_ILi64EEESG_EEENS_12float_e5m2_tENS5_IJlSB_lEEESI_SJ_NS4_8TiledMMAINS4_8MMA_AtomIJNS4_10MMA_TraitsINS4_19SM100_MMA_F8F6F4_SSEJSI_SI_fSF_SG_NS4_17integral_constantINS4_4UMMA5MajorELSQ_0EEESR_NSO_INSP_7ScaleInELSS_0EEEST_EEEEEENS4_6LayoutINS5_IJSB_SB_SB_EEENS5_IJNSA_ILi0EEESY_SY_EEEEENS5_IJNS4_10UnderscoreES11_S11_EEEEENS4_23SM90_TMA_LOAD_MULTICASTENS4_14ComposedLayoutINS4_7SwizzleILi2ELi4ELi3EEENS4_18smem_ptr_flag_bitsILi8EEENSW_INS5_IJNSA_ILi8EEESG_EEENS5_IJSG_SB_EEEEEEEvNS4_8identityENS4_13SM90_TMA_LOADES1E_vS1F_EENS_8epilogue10collective18CollectiveEpilogueINS1I_23Sm100TmaWarpSpecializedILi1ELi1ELi64ELb0ELb0EEEJSH_NS5_IJNSW_ISF_SB_EENSW_ISG_SB_EEEEESI_SJ_SI_SJ_NS1I_6fusion15FusionCallbacksIS1M_NS1Q_17LinearCombinationISI_fSI_fLNS_15FloatRoundStyleE2EEESH_S1P_JEEENS4_5SM1004TMEM4LOAD26SM100_TMEM_LOAD_32dp32b64xES1G_S1E_NS4_39AutoVectorizingCopyWithAssumedAlignmentILi128EEENS4_14SM90_TMA_STOREES1E_S21_S21_EEEvvEEEEvNT_6ParamsE,"aw",@nobits
	.sectionflags	@""
	.align	16
	.zero		1024


//--------------------- .nv.shared.reserved.0     --------------------------
	.section	.nv.shared.reserved.0,"aw",@nobits
	.weak		__nv_reservedSMEM_offset_0_alias
	.size		__nv_reservedSMEM_offset_0_alias, 0, 64
	.other		__nv_reservedSMEM_offset_0_alias,@"STO_CUDA_RESERVED_SHARED STV_DEFAULT"
__nv_reservedSMEM_offset_0_alias:
	.zero		0
.nv.shared.reserved.0:
	.zero		64
	.weak		__nv_reservedSMEM_tcgen05_partition
	.type		__nv_reservedSMEM_tcgen05_partition,@object
	.size		__nv_reservedSMEM_tcgen05_partition,(.L_0 - __nv_reservedSMEM_tcgen05_partition)
__nv_reservedSMEM_tcgen05_partition:
	.zero		32
.L_0:


//--------------------- .nv.global                --------------------------
	.section	.nv.global,"aw",@nobits
.nv.global:
	.type		_ZN39_INTERNAL_7841c8b8_4_k_cu_a962c9b1_92344cute1_E,@object
	.size		_ZN39_INTERNAL_7841c8b8_4_k_cu_a962c9b1_92344cute1_E,(_ZN39_INTERNAL_7841c8b8_4_k_cu_a962c9b1_92344cuda3std3__45__cpo6cbeginE - _ZN39_INTERNAL_7841c8b8_4_k_cu_a962c9b1_92344cute1_E)
_ZN39_INTERNAL_7841c8b8_4_k_cu_a962c9b1_92344cute1_E:
	.zero		1
	.type		_ZN39_INTERNAL_7841c8b8_4_k_cu_a962c9b1_92344cuda3std3__45__cpo6cbeginE,@object
	.size		_ZN39_INTERNAL_7841c8b8_4_k_cu_a962c9b1_92344cuda3std3__45__cpo6cbeginE,(_ZN39_INTERNAL_7841c8b8_4_k_cu_a962c9b1_92344cuda3std3__48in_placeE - _ZN39_INTERNAL_7841c8b8_4_k_cu_a962c9b1_92344cuda3std3__45__cpo6cbeginE)
_ZN39_INTERNAL_7841c8b8_4_k_cu_a962c9b1_92344cuda3std3__45__cpo6cbeginE:
	.zero		1
	.type		_ZN39_INTERNAL_7841c8b8_4_k_cu_a962c9b1_92344cuda3std3__48in_placeE,@object
	.size		_ZN39_INTERNAL_7841c8b8_4_k_cu_a962c9b1_92344cuda3std3__48in_placeE,(_ZN39_INTERNAL_7841c8b8_4_k_cu_a962c9b1_92344cuda3std6ranges3__45__cpo9iter_moveE - _ZN39_INTERNAL_7841c8b8_4_k_cu_a962c9b1_92344cuda3std3__48in_placeE)
_ZN39_INTERNAL_7841c8b8_4_k_cu_a962c9b1_92344cuda3std3__48in_placeE:
	.zero		1
	.type		_ZN39_INTERNAL_7841c8b8_4_k_cu_a962c9b1_92344cuda3std6ranges3__45__cpo9iter_moveE,@object
	.size		_ZN39_INTERNAL_7841c8b8_4_k_cu_a962c9b1_92344cuda3std6ranges3__45__cpo9iter_moveE,(_ZN39_INTERNAL_7841c8b8_4_k_cu_a962c9b1_92344cuda3std3__45__cpo5beginE - _ZN39_INTERNAL_7841c8b8_4_k_cu_a962c9b1_92344cuda3std6ranges3__45__cpo9iter_moveE)
_ZN39_INTERNAL_7841c8b8_4_k_cu_a962c9b1_92344cuda3std6ranges3__45__cpo9iter_moveE:
	.zero		1
	.type		_ZN39_INTERNAL_7841c8b8_4_k_cu_a962c9b1_92344cuda3std3__45__cpo5beginE,@object
	.size		_ZN39_INTERNAL_7841c8b8_4_k_cu_a962c9b1_92344cuda3std3__45__cpo5beginE,(_ZN39_INTERNAL_7841c8b8_4_k_cu_a962c9b1_92344cuda3std3__441_GLOBAL__N__7841c8b8_4_k_cu_a962c9b1_92346ignoreE - _ZN39_INTERNAL_7841c8b8_4_k_cu_a962c9b1_92344cuda3std3__45__cpo5beginE)
_ZN39_INTERNAL_7841c8b8_4_k_cu_a962c9b1_92344cuda3std3__45__cpo5beginE:
	.zero		1
	.type		_ZN39_INTERNAL_7841c8b8_4_k_cu_a962c9b1_92344cuda3std3__441_GLOBAL__N__7841c8b8_4_k_cu_a962c9b1_92346ignoreE,@object
	.size		_ZN39_INTERNAL_7841c8b8_4_k_cu_a962c9b1_92344cuda3std3__441_GLOBAL__N__7841c8b8_4_k_cu_a962c9b1_92346ignoreE,(_ZN39_INTERNAL_7841c8b8_4_k_cu_a962c9b1_92344cute7productE - _ZN39_INTERNAL_7841c8b8_4_k_cu_a962c9b1_92344cuda3std3__441_GLOBAL__N__7841c8b8_4_k_cu_a962c9b1_92346ignoreE)
_ZN39_INTERNAL_7841c8b8_4_k_cu_a962c9b1_92344cuda3std3__441_GLOBAL__N__7841c8b8_4_k_cu_a962c9b1_92346ignoreE:
	.zero		1
	.type		_ZN39_INTERNAL_7841c8b8_4_k_cu_a962c9b1_92344cute7productE,@object
	.size		_ZN39_INTERNAL_7841c8b8_4_k_cu_a962c9b1_92344cute7productE,(_ZN39_INTERNAL_7841c8b8_4_k_cu_a962c9b1_92344cuda3std3__45__cpo3endE - _ZN39_INTERNAL_7841c8b8_4_k_cu_a962c9b1_92344cute7productE)
_ZN39_INTERNAL_7841c8b8_4_k_cu_a962c9b1_92344cute7productE:
	.zero		1
	.type		_ZN39_INTERNAL_7841c8b8_4_k_cu_a962c9b1_92344cuda3std3__45__cpo3endE,@object
	.size		_ZN39_INTERNAL_7841c8b8_4_k_cu_a962c9b1_92344cuda3std3__45__cpo3endE,(_ZN39_INTERNAL_7841c8b8_4_k_cu_a962c9b1_92344cuda3std3__419piecewise_constructE - _ZN39_INTERNAL_7841c8b8_4_k_cu_a962c9b1_92344cuda3std3__45__cpo3endE)
_ZN39_INTERNAL_7841c8b8_4_k_cu_a962c9b1_92344cuda3std3__45__cpo3endE:
	.zero		1
	.type		_ZN39_INTERNAL_7841c8b8_4_k_cu_a962c9b1_92344cuda3std3__419piecewise_constructE,@object
	.size		_ZN39_INTERNAL_7841c8b8_4_k_cu_a962c9b1_92344cuda3std3__419piecewise_constructE,(_ZN39_INTERNAL_7841c8b8_4_k_cu_a962c9b1_92344cuda3std3__45__cpo4cendE - _ZN39_INTERNAL_7841c8b8_4_k_cu_a962c9b1_92344cuda3std3__419piecewise_constructE)
_ZN39_INTERNAL_7841c8b8_4_k_cu_a962c9b1_92344cuda3std3__419piecewise_constructE:
	.zero		1
	.type		_ZN39_INTERNAL_7841c8b8_4_k_cu_a962c9b1_92344cuda3std3__45__cpo4cendE,@object
	.size		_ZN39_INTERNAL_7841c8b8_4_k_cu_a962c9b1_92344cuda3std3__45__cpo4cendE,(_ZN39_INTERNAL_7841c8b8_4_k_cu_a962c9b1_92344cuda3std6ranges3__45__cpo4swapE - _ZN39_INTERNAL_7841c8b8_4_k_cu_a962c9b1_92344cuda3std3__45__cpo4cendE)
_ZN39_INTERNAL_7841c8b8_4_k_cu_a962c9b1_92344cuda3std3__45__cpo4cendE:
	.zero		1
	.type		_ZN39_INTERNAL_7841c8b8_4_k_cu_a962c9b1_92344cuda3std6ranges3__45__cpo4swapE,@object
	.size		_ZN39_INTERNAL_7841c8b8_4_k_cu_a962c9b1_92344cuda3std6ranges3__45__cpo4swapE,(.L_10 - _ZN39_INTERNAL_7841c8b8_4_k_cu_a962c9b1_92344cuda3std6ranges3__45__cpo4swapE)
_ZN39_INTERNAL_7841c8b8_4_k_cu_a962c9b1_92344cuda3std6ranges3__45__cpo4swapE:
	.zero		1
.L_10:


//--------------------- .nv.constant0._ZN7cutlass13device_kernelINS_4gemm6kernel13GemmUniversalIN4cute5tupleIJiiiiEEENS1_10collective13CollectiveMmaINS1_35MainloopSm100TmaUmmaWarpSpecializedILi3ELi2ELi4ENS5_IJNS4_1CILi1EEENSA_ILi2EEESB_EEEEENS5_IJNSA_ILi128EEENSA_ILi64EEESG_EEENS_12float_e5m2_tENS5_IJlSB_lEEESI_SJ_NS4_8TiledMMAINS4_8MMA_AtomIJNS4_10MMA_TraitsINS4_19SM100_MMA_F8F6F4_SSEJSI_SI_fSF_SG_NS4_17integral_constantINS4_4UMMA5MajorELSQ_0EEESR_NSO_INSP_7ScaleInELSS_0EEEST_EEEEEENS4_6LayoutINS5_IJSB_SB_SB_EEENS5_IJNSA_ILi0EEESY_SY_EEEEENS5_IJNS4_10UnderscoreES11_S11_EEEEENS4_23SM90_TMA_LOAD_MULTICASTENS4_14ComposedLayoutINS4_7SwizzleILi2ELi4ELi3EEENS4_18smem_ptr_flag_bitsILi8EEENSW_INS5_IJNSA_ILi8EEESG_EEENS5_IJSG_SB_EEEEEEEvNS4_8identityENS4_13SM90_TMA_LOADES1E_vS1F_EENS_8epilogue10collective18CollectiveEpilogueINS1I_23Sm100TmaWarpSpecializedILi1ELi1ELi64ELb0ELb0EEEJSH_NS5_IJNSW_ISF_SB_EENSW_ISG_SB_EEEEESI_SJ_SI_SJ_NS1I_6fusion15FusionCallbacksIS1M_NS1Q_17LinearCombinationISI_fSI_fLNS_15FloatRoundStyleE2EEESH_S1P_JEEENS4_5SM1004TMEM4LOAD26SM100_TMEM_LOAD_32dp32b64xES1G_S1E_NS4_39AutoVectorizingCopyWithAssumedAlignmentILi128EEENS4_14SM90_TMA_STOREES1E_S21_S21_EEEvvEEEEvNT_6ParamsE --------------------------
	.section	.nv.constant0._ZN7cutlass13device_kernelINS_4gemm6kernel13GemmUniversalIN4cute5tupleIJiiiiEEENS1_10collective13CollectiveMmaINS1_35MainloopSm100TmaUmmaWarpSpecializedILi3ELi2ELi4ENS5_IJNS4_1CILi1EEENSA_ILi2EEESB_EEEEENS5_IJNSA_ILi128EEENSA_ILi64EEESG_EEENS_12float_e5m2_tENS5_IJlSB_lEEESI_SJ_NS4_8TiledMMAINS4_8MMA_AtomIJNS4_10MMA_TraitsINS4_19SM100_MMA_F8F6F4_SSEJSI_SI_fSF_SG_NS4_17integral_constantINS4_4UMMA5MajorELSQ_0EEESR_NSO_INSP_7ScaleInELSS_0EEEST_EEEEEENS4_6LayoutINS5_IJSB_SB_SB_EEENS5_IJNSA_ILi0EEESY_SY_EEEEENS5_IJNS4_10UnderscoreES11_S11_EEEEENS4_23SM90_TMA_LOAD_MULTICASTENS4_14ComposedLayoutINS4_7SwizzleILi2ELi4ELi3EEENS4_18smem_ptr_flag_bitsILi8EEENSW_INS5_IJNSA_ILi8EEESG_EEENS5_IJSG_SB_EEEEEEEvNS4_8identityENS4_13SM90_TMA_LOADES1E_vS1F_EENS_8epilogue10collective18CollectiveEpilogueINS1I_23Sm100TmaWarpSpecializedILi1ELi1ELi64ELb0ELb0EEEJSH_NS5_IJNSW_ISF_SB_EENSW_ISG_SB_EEEEESI_SJ_SI_SJ_NS1I_6fusion15FusionCallbacksIS1M_NS1Q_17LinearCombinationISI_fSI_fLNS_15FloatRoundStyleE2EEESH_S1P_JEEENS4_5SM1004TMEM4LOAD26SM100_TMEM_LOAD_32dp32b64xES1G_S1E_NS4_39AutoVectorizingCopyWithAssumedAlignmentILi128EEENS4_14SM90_TMA_STOREES1E_S21_S21_EEEvvEEEEvNT_6ParamsE,"a",@progbits
	.sectionflags	@""
	.align	4
.nv.constant0._ZN7cutlass13device_kernelINS_4gemm6kernel13GemmUniversalIN4cute5tupleIJiiiiEEENS1_10collective13CollectiveMmaINS1_35MainloopSm100TmaUmmaWarpSpecializedILi3ELi2ELi4ENS5_IJNS4_1CILi1EEENSA_ILi2EEESB_EEEEENS5_IJNSA_ILi128EEENSA_ILi64EEESG_EEENS_12float_e5m2_tENS5_IJlSB_lEEESI_SJ_NS4_8TiledMMAINS4_8MMA_AtomIJNS4_10MMA_TraitsINS4_19SM100_MMA_F8F6F4_SSEJSI_SI_fSF_SG_NS4_17integral_constantINS4_4UMMA5MajorELSQ_0EEESR_NSO_INSP_7ScaleInELSS_0EEEST_EEEEEENS4_6LayoutINS5_IJSB_SB_SB_EEENS5_IJNSA_ILi0EEESY_SY_EEEEENS5_IJNS4_10UnderscoreES11_S11_EEEEENS4_23SM90_TMA_LOAD_MULTICASTENS4_14ComposedLayoutINS4_7SwizzleILi2ELi4ELi3EEENS4_18smem_ptr_flag_bitsILi8EEENSW_INS5_IJNSA_ILi8EEESG_EEENS5_IJSG_SB_EEEEEEEvNS4_8identityENS4_13SM90_TMA_LOADES1E_vS1F_EENS_8epilogue10collective18CollectiveEpilogueINS1I_23Sm100TmaWarpSpecializedILi1ELi1ELi64ELb0ELb0EEEJSH_NS5_IJNSW_ISF_SB_EENSW_ISG_SB_EEEEESI_SJ_SI_SJ_NS1I_6fusion15FusionCallbacksIS1M_NS1Q_17LinearCombinationISI_fSI_fLNS_15FloatRoundStyleE2EEESH_S1P_JEEENS4_5SM1004TMEM4LOAD26SM100_TMEM_LOAD_32dp32b64xES1G_S1E_NS4_39AutoVectorizingCopyWithAssumedAlignmentILi128EEENS4_14SM90_TMA_STOREES1E_S21_S21_EEEvvEEEEvNT_6ParamsE:
	.zero		2944


//--------------------- SYMBOLS --------------------------

	.type		.nv.reservedSmem.offset0,@object
	.size		.nv.reservedSmem.offset0,0x4
	.type		.nv.reservedSmem.cap,@object
	.size		.nv.reservedSmem.cap,0x4
	.type		__assertfail,@function
